//
// Generated by NVIDIA NVVM Compiler
//
// Compiler Build ID: CL-36424714
// Cuda compilation tools, release 13.0, V13.0.88
// Based on NVVM 20.0.0
//

.version 9.0
.target sm_100
.address_size 64

	// .globl	_Z9setStatesP17curandStateXORWOWxl
.func  (.param .b64 func_retval0) __internal_accurate_pow
(
	.param .b64 __internal_accurate_pow_param_0
)
;
.global .align 4 .b8 precalc_xorwow_matrix[102400];
.global .align 4 .b8 precalc_xorwow_offset_matrix[102400];
.global .align 4 .b8 mrg32k3aM1[2304];
.global .align 4 .b8 mrg32k3aM2[2304];
.global .align 4 .b8 mrg32k3aM1SubSeq[2016];
.global .align 4 .b8 mrg32k3aM2SubSeq[2016];
.global .align 4 .b8 mrg32k3aM1Seq[2304];
.global .align 4 .b8 mrg32k3aM2Seq[2304];
.const .align 8 .b8 __cr_lgamma_table[72];

.visible .entry _Z9setStatesP17curandStateXORWOWxl(
	.param .u64 .ptr .align 1 _Z9setStatesP17curandStateXORWOWxl_param_0,
	.param .u64 _Z9setStatesP17curandStateXORWOWxl_param_1,
	.param .u64 _Z9setStatesP17curandStateXORWOWxl_param_2
)
{
	.reg .pred 	%p<47>;
	.reg .b32 	%r<823>;
	.reg .b64 	%rd<33>;

	ld.param.u64 	%rd15, [_Z9setStatesP17curandStateXORWOWxl_param_0];
	ld.param.u64 	%rd14, [_Z9setStatesP17curandStateXORWOWxl_param_2];
	cvta.to.global.u64 	%rd16, %rd15;
	mov.u32 	%r363, %tid.x;
	mov.u32 	%r364, %ctaid.x;
	mov.u32 	%r365, %ntid.x;
	mad.lo.s32 	%r366, %r364, %r365, %r363;
	shl.b32 	%r367, %r366, 1;
	cvt.s64.s32 	%rd32, %r367;
	mul.wide.s32 	%rd17, %r367, 48;
	add.s64 	%rd2, %rd16, %rd17;
	cvt.u32.u64 	%r368, %rd14;
	xor.b32  	%r369, %r368, -1429050551;
	mul.lo.s32 	%r370, %r369, 1099087573;
	{ .reg .b32 tmp; mov.b64 {tmp, %r371}, %rd14; }
	xor.b32  	%r372, %r371, -136515619;
	mul.lo.s32 	%r373, %r372, -1703105765;
	add.s32 	%r374, %r370, %r373;
	add.s32 	%r375, %r374, 6615241;
	add.s32 	%r376, %r370, 123456789;
	st.global.v2.u32 	[%rd2], {%r375, %r376};
	xor.b32  	%r377, %r370, 362436069;
	add.s32 	%r378, %r373, 521288629;
	st.global.v2.u32 	[%rd2+8], {%r377, %r378};
	xor.b32  	%r379, %r373, 88675123;
	add.s32 	%r380, %r370, 5783321;
	st.global.v2.u32 	[%rd2+16], {%r379, %r380};
	setp.eq.s32 	%p1, %r367, 0;
	@%p1 bra 	$L__BB0_42;
	mov.b32 	%r635, 0;
	mov.u64 	%rd31, %rd32;
$L__BB0_2:
	and.b64  	%rd4, %rd31, 3;
	setp.eq.s64 	%p2, %rd4, 0;
	@%p2 bra 	$L__BB0_41;
	mul.wide.u32 	%rd18, %r635, 3200;
	mov.u64 	%rd19, precalc_xorwow_matrix;
	add.s64 	%rd5, %rd19, %rd18;
	cvt.u32.u64 	%r2, %rd4;
	mov.b32 	%r636, 0;
$L__BB0_4:
	mov.b32 	%r649, 0;
	mov.u32 	%r650, %r649;
	mov.u32 	%r651, %r649;
	mov.u32 	%r652, %r649;
	mov.u32 	%r653, %r649;
	mov.u32 	%r642, %r649;
$L__BB0_5:
	mul.wide.u32 	%rd20, %r642, 4;
	add.s64 	%rd21, %rd2, %rd20;
	ld.global.u32 	%r10, [%rd21+4];
	shl.b32 	%r11, %r642, 5;
	mov.b32 	%r648, 0;
$L__BB0_6:
	.pragma "nounroll";
	shr.u32 	%r385, %r10, %r648;
	and.b32  	%r386, %r385, 1;
	setp.eq.b32 	%p3, %r386, 1;
	not.pred 	%p4, %p3;
	add.s32 	%r387, %r11, %r648;
	mul.lo.s32 	%r388, %r387, 5;
	mul.wide.u32 	%rd22, %r388, 4;
	add.s64 	%rd6, %rd5, %rd22;
	@%p4 bra 	$L__BB0_8;
	ld.global.u32 	%r389, [%rd6];
	xor.b32  	%r653, %r653, %r389;
	ld.global.u32 	%r390, [%rd6+4];
	xor.b32  	%r652, %r652, %r390;
	ld.global.u32 	%r391, [%rd6+8];
	xor.b32  	%r651, %r651, %r391;
	ld.global.u32 	%r392, [%rd6+12];
	xor.b32  	%r650, %r650, %r392;
	ld.global.u32 	%r393, [%rd6+16];
	xor.b32  	%r649, %r649, %r393;
$L__BB0_8:
	and.b32  	%r395, %r385, 2;
	setp.eq.s32 	%p5, %r395, 0;
	@%p5 bra 	$L__BB0_10;
	ld.global.u32 	%r396, [%rd6+20];
	xor.b32  	%r653, %r653, %r396;
	ld.global.u32 	%r397, [%rd6+24];
	xor.b32  	%r652, %r652, %r397;
	ld.global.u32 	%r398, [%rd6+28];
	xor.b32  	%r651, %r651, %r398;
	ld.global.u32 	%r399, [%rd6+32];
	xor.b32  	%r650, %r650, %r399;
	ld.global.u32 	%r400, [%rd6+36];
	xor.b32  	%r649, %r649, %r400;
$L__BB0_10:
	and.b32  	%r402, %r385, 4;
	setp.eq.s32 	%p6, %r402, 0;
	@%p6 bra 	$L__BB0_12;
	ld.global.u32 	%r403, [%rd6+40];
	xor.b32  	%r653, %r653, %r403;
	ld.global.u32 	%r404, [%rd6+44];
	xor.b32  	%r652, %r652, %r404;
	ld.global.u32 	%r405, [%rd6+48];
	xor.b32  	%r651, %r651, %r405;
	ld.global.u32 	%r406, [%rd6+52];
	xor.b32  	%r650, %r650, %r406;
	ld.global.u32 	%r407, [%rd6+56];
	xor.b32  	%r649, %r649, %r407;
$L__BB0_12:
	and.b32  	%r409, %r385, 8;
	setp.eq.s32 	%p7, %r409, 0;
	@%p7 bra 	$L__BB0_14;
	ld.global.u32 	%r410, [%rd6+60];
	xor.b32  	%r653, %r653, %r410;
	ld.global.u32 	%r411, [%rd6+64];
	xor.b32  	%r652, %r652, %r411;
	ld.global.u32 	%r412, [%rd6+68];
	xor.b32  	%r651, %r651, %r412;
	ld.global.u32 	%r413, [%rd6+72];
	xor.b32  	%r650, %r650, %r413;
	ld.global.u32 	%r414, [%rd6+76];
	xor.b32  	%r649, %r649, %r414;
$L__BB0_14:
	and.b32  	%r416, %r385, 16;
	setp.eq.s32 	%p8, %r416, 0;
	@%p8 bra 	$L__BB0_16;
	ld.global.u32 	%r417, [%rd6+80];
	xor.b32  	%r653, %r653, %r417;
	ld.global.u32 	%r418, [%rd6+84];
	xor.b32  	%r652, %r652, %r418;
	ld.global.u32 	%r419, [%rd6+88];
	xor.b32  	%r651, %r651, %r419;
	ld.global.u32 	%r420, [%rd6+92];
	xor.b32  	%r650, %r650, %r420;
	ld.global.u32 	%r421, [%rd6+96];
	xor.b32  	%r649, %r649, %r421;
$L__BB0_16:
	and.b32  	%r423, %r385, 32;
	setp.eq.s32 	%p9, %r423, 0;
	@%p9 bra 	$L__BB0_18;
	ld.global.u32 	%r424, [%rd6+100];
	xor.b32  	%r653, %r653, %r424;
	ld.global.u32 	%r425, [%rd6+104];
	xor.b32  	%r652, %r652, %r425;
	ld.global.u32 	%r426, [%rd6+108];
	xor.b32  	%r651, %r651, %r426;
	ld.global.u32 	%r427, [%rd6+112];
	xor.b32  	%r650, %r650, %r427;
	ld.global.u32 	%r428, [%rd6+116];
	xor.b32  	%r649, %r649, %r428;
$L__BB0_18:
	and.b32  	%r430, %r385, 64;
	setp.eq.s32 	%p10, %r430, 0;
	@%p10 bra 	$L__BB0_20;
	ld.global.u32 	%r431, [%rd6+120];
	xor.b32  	%r653, %r653, %r431;
	ld.global.u32 	%r432, [%rd6+124];
	xor.b32  	%r652, %r652, %r432;
	ld.global.u32 	%r433, [%rd6+128];
	xor.b32  	%r651, %r651, %r433;
	ld.global.u32 	%r434, [%rd6+132];
	xor.b32  	%r650, %r650, %r434;
	ld.global.u32 	%r435, [%rd6+136];
	xor.b32  	%r649, %r649, %r435;
$L__BB0_20:
	and.b32  	%r437, %r385, 128;
	setp.eq.s32 	%p11, %r437, 0;
	@%p11 bra 	$L__BB0_22;
	ld.global.u32 	%r438, [%rd6+140];
	xor.b32  	%r653, %r653, %r438;
	ld.global.u32 	%r439, [%rd6+144];
	xor.b32  	%r652, %r652, %r439;
	ld.global.u32 	%r440, [%rd6+148];
	xor.b32  	%r651, %r651, %r440;
	ld.global.u32 	%r441, [%rd6+152];
	xor.b32  	%r650, %r650, %r441;
	ld.global.u32 	%r442, [%rd6+156];
	xor.b32  	%r649, %r649, %r442;
$L__BB0_22:
	and.b32  	%r444, %r385, 256;
	setp.eq.s32 	%p12, %r444, 0;
	@%p12 bra 	$L__BB0_24;
	ld.global.u32 	%r445, [%rd6+160];
	xor.b32  	%r653, %r653, %r445;
	ld.global.u32 	%r446, [%rd6+164];
	xor.b32  	%r652, %r652, %r446;
	ld.global.u32 	%r447, [%rd6+168];
	xor.b32  	%r651, %r651, %r447;
	ld.global.u32 	%r448, [%rd6+172];
	xor.b32  	%r650, %r650, %r448;
	ld.global.u32 	%r449, [%rd6+176];
	xor.b32  	%r649, %r649, %r449;
$L__BB0_24:
	and.b32  	%r451, %r385, 512;
	setp.eq.s32 	%p13, %r451, 0;
	@%p13 bra 	$L__BB0_26;
	ld.global.u32 	%r452, [%rd6+180];
	xor.b32  	%r653, %r653, %r452;
	ld.global.u32 	%r453, [%rd6+184];
	xor.b32  	%r652, %r652, %r453;
	ld.global.u32 	%r454, [%rd6+188];
	xor.b32  	%r651, %r651, %r454;
	ld.global.u32 	%r455, [%rd6+192];
	xor.b32  	%r650, %r650, %r455;
	ld.global.u32 	%r456, [%rd6+196];
	xor.b32  	%r649, %r649, %r456;
$L__BB0_26:
	and.b32  	%r458, %r385, 1024;
	setp.eq.s32 	%p14, %r458, 0;
	@%p14 bra 	$L__BB0_28;
	ld.global.u32 	%r459, [%rd6+200];
	xor.b32  	%r653, %r653, %r459;
	ld.global.u32 	%r460, [%rd6+204];
	xor.b32  	%r652, %r652, %r460;
	ld.global.u32 	%r461, [%rd6+208];
	xor.b32  	%r651, %r651, %r461;
	ld.global.u32 	%r462, [%rd6+212];
	xor.b32  	%r650, %r650, %r462;
	ld.global.u32 	%r463, [%rd6+216];
	xor.b32  	%r649, %r649, %r463;
$L__BB0_28:
	and.b32  	%r465, %r385, 2048;
	setp.eq.s32 	%p15, %r465, 0;
	@%p15 bra 	$L__BB0_30;
	ld.global.u32 	%r466, [%rd6+220];
	xor.b32  	%r653, %r653, %r466;
	ld.global.u32 	%r467, [%rd6+224];
	xor.b32  	%r652, %r652, %r467;
	ld.global.u32 	%r468, [%rd6+228];
	xor.b32  	%r651, %r651, %r468;
	ld.global.u32 	%r469, [%rd6+232];
	xor.b32  	%r650, %r650, %r469;
	ld.global.u32 	%r470, [%rd6+236];
	xor.b32  	%r649, %r649, %r470;
$L__BB0_30:
	and.b32  	%r472, %r385, 4096;
	setp.eq.s32 	%p16, %r472, 0;
	@%p16 bra 	$L__BB0_32;
	ld.global.u32 	%r473, [%rd6+240];
	xor.b32  	%r653, %r653, %r473;
	ld.global.u32 	%r474, [%rd6+244];
	xor.b32  	%r652, %r652, %r474;
	ld.global.u32 	%r475, [%rd6+248];
	xor.b32  	%r651, %r651, %r475;
	ld.global.u32 	%r476, [%rd6+252];
	xor.b32  	%r650, %r650, %r476;
	ld.global.u32 	%r477, [%rd6+256];
	xor.b32  	%r649, %r649, %r477;
$L__BB0_32:
	and.b32  	%r479, %r385, 8192;
	setp.eq.s32 	%p17, %r479, 0;
	@%p17 bra 	$L__BB0_34;
	ld.global.u32 	%r480, [%rd6+260];
	xor.b32  	%r653, %r653, %r480;
	ld.global.u32 	%r481, [%rd6+264];
	xor.b32  	%r652, %r652, %r481;
	ld.global.u32 	%r482, [%rd6+268];
	xor.b32  	%r651, %r651, %r482;
	ld.global.u32 	%r483, [%rd6+272];
	xor.b32  	%r650, %r650, %r483;
	ld.global.u32 	%r484, [%rd6+276];
	xor.b32  	%r649, %r649, %r484;
$L__BB0_34:
	and.b32  	%r486, %r385, 16384;
	setp.eq.s32 	%p18, %r486, 0;
	@%p18 bra 	$L__BB0_36;
	ld.global.u32 	%r487, [%rd6+280];
	xor.b32  	%r653, %r653, %r487;
	ld.global.u32 	%r488, [%rd6+284];
	xor.b32  	%r652, %r652, %r488;
	ld.global.u32 	%r489, [%rd6+288];
	xor.b32  	%r651, %r651, %r489;
	ld.global.u32 	%r490, [%rd6+292];
	xor.b32  	%r650, %r650, %r490;
	ld.global.u32 	%r491, [%rd6+296];
	xor.b32  	%r649, %r649, %r491;
$L__BB0_36:
	and.b32  	%r493, %r385, 32768;
	setp.eq.s32 	%p19, %r493, 0;
	@%p19 bra 	$L__BB0_38;
	ld.global.u32 	%r494, [%rd6+300];
	xor.b32  	%r653, %r653, %r494;
	ld.global.u32 	%r495, [%rd6+304];
	xor.b32  	%r652, %r652, %r495;
	ld.global.u32 	%r496, [%rd6+308];
	xor.b32  	%r651, %r651, %r496;
	ld.global.u32 	%r497, [%rd6+312];
	xor.b32  	%r650, %r650, %r497;
	ld.global.u32 	%r498, [%rd6+316];
	xor.b32  	%r649, %r649, %r498;
$L__BB0_38:
	add.s32 	%r648, %r648, 16;
	setp.ne.s32 	%p20, %r648, 32;
	@%p20 bra 	$L__BB0_6;
	mad.lo.s32 	%r499, %r642, -31, %r11;
	add.s32 	%r642, %r499, 1;
	setp.ne.s32 	%p21, %r642, 5;
	@%p21 bra 	$L__BB0_5;
	st.global.u32 	[%rd2+4], %r653;
	st.global.u32 	[%rd2+8], %r652;
	st.global.u32 	[%rd2+12], %r651;
	st.global.u32 	[%rd2+16], %r650;
	st.global.u32 	[%rd2+20], %r649;
	add.s32 	%r636, %r636, 1;
	setp.lt.u32 	%p22, %r636, %r2;
	@%p22 bra 	$L__BB0_4;
$L__BB0_41:
	shr.u64 	%rd7, %rd31, 2;
	add.s32 	%r635, %r635, 1;
	setp.gt.u64 	%p23, %rd31, 3;
	mov.u64 	%rd31, %rd7;
	@%p23 bra 	$L__BB0_2;
$L__BB0_42:
	cvt.u32.u64 	%r500, %rd32;
	setp.eq.s32 	%p24, %r500, 0;
	mov.b32 	%r501, 0;
	st.global.v2.u32 	[%rd2+24], {%r501, %r501};
	st.global.u32 	[%rd2+32], %r501;
	mov.b64 	%rd23, 0;
	st.global.u64 	[%rd2+40], %rd23;
	add.s64 	%rd24, %rd14, 1;
	add.s64 	%rd8, %rd2, 48;
	cvt.u32.u64 	%r502, %rd24;
	xor.b32  	%r503, %r502, -1429050551;
	mul.lo.s32 	%r504, %r503, 1099087573;
	{ .reg .b32 tmp; mov.b64 {tmp, %r505}, %rd24; }
	xor.b32  	%r506, %r505, -136515619;
	mul.lo.s32 	%r507, %r506, -1703105765;
	add.s32 	%r508, %r504, %r507;
	add.s32 	%r509, %r508, 6615241;
	add.s32 	%r510, %r504, 123456789;
	st.global.v2.u32 	[%rd2+48], {%r509, %r510};
	xor.b32  	%r511, %r504, 362436069;
	add.s32 	%r512, %r507, 521288629;
	st.global.v2.u32 	[%rd2+56], {%r511, %r512};
	xor.b32  	%r513, %r507, 88675123;
	add.s32 	%r514, %r504, 5783321;
	st.global.v2.u32 	[%rd2+64], {%r513, %r514};
	@%p24 bra 	$L__BB0_84;
	mov.b32 	%r729, 0;
$L__BB0_44:
	and.b64  	%rd10, %rd32, 3;
	setp.eq.s64 	%p25, %rd10, 0;
	@%p25 bra 	$L__BB0_83;
	mul.wide.u32 	%rd25, %r729, 3200;
	mov.u64 	%rd26, precalc_xorwow_matrix;
	add.s64 	%rd11, %rd26, %rd25;
	cvt.u32.u64 	%r183, %rd10;
	mov.b32 	%r730, 0;
$L__BB0_46:
	mov.b32 	%r743, 0;
	mov.u32 	%r744, %r743;
	mov.u32 	%r745, %r743;
	mov.u32 	%r746, %r743;
	mov.u32 	%r747, %r743;
	mov.u32 	%r736, %r743;
$L__BB0_47:
	mul.wide.u32 	%rd27, %r736, 4;
	add.s64 	%rd28, %rd8, %rd27;
	ld.global.u32 	%r191, [%rd28+4];
	shl.b32 	%r192, %r736, 5;
	mov.b32 	%r742, 0;
$L__BB0_48:
	.pragma "nounroll";
	shr.u32 	%r519, %r191, %r742;
	and.b32  	%r520, %r519, 1;
	setp.eq.b32 	%p26, %r520, 1;
	not.pred 	%p27, %p26;
	add.s32 	%r521, %r192, %r742;
	mul.lo.s32 	%r522, %r521, 5;
	mul.wide.u32 	%rd29, %r522, 4;
	add.s64 	%rd12, %rd11, %rd29;
	@%p27 bra 	$L__BB0_50;
	ld.global.u32 	%r523, [%rd12];
	xor.b32  	%r747, %r747, %r523;
	ld.global.u32 	%r524, [%rd12+4];
	xor.b32  	%r746, %r746, %r524;
	ld.global.u32 	%r525, [%rd12+8];
	xor.b32  	%r745, %r745, %r525;
	ld.global.u32 	%r526, [%rd12+12];
	xor.b32  	%r744, %r744, %r526;
	ld.global.u32 	%r527, [%rd12+16];
	xor.b32  	%r743, %r743, %r527;
$L__BB0_50:
	and.b32  	%r529, %r519, 2;
	setp.eq.s32 	%p28, %r529, 0;
	@%p28 bra 	$L__BB0_52;
	ld.global.u32 	%r530, [%rd12+20];
	xor.b32  	%r747, %r747, %r530;
	ld.global.u32 	%r531, [%rd12+24];
	xor.b32  	%r746, %r746, %r531;
	ld.global.u32 	%r532, [%rd12+28];
	xor.b32  	%r745, %r745, %r532;
	ld.global.u32 	%r533, [%rd12+32];
	xor.b32  	%r744, %r744, %r533;
	ld.global.u32 	%r534, [%rd12+36];
	xor.b32  	%r743, %r743, %r534;
$L__BB0_52:
	and.b32  	%r536, %r519, 4;
	setp.eq.s32 	%p29, %r536, 0;
	@%p29 bra 	$L__BB0_54;
	ld.global.u32 	%r537, [%rd12+40];
	xor.b32  	%r747, %r747, %r537;
	ld.global.u32 	%r538, [%rd12+44];
	xor.b32  	%r746, %r746, %r538;
	ld.global.u32 	%r539, [%rd12+48];
	xor.b32  	%r745, %r745, %r539;
	ld.global.u32 	%r540, [%rd12+52];
	xor.b32  	%r744, %r744, %r540;
	ld.global.u32 	%r541, [%rd12+56];
	xor.b32  	%r743, %r743, %r541;
$L__BB0_54:
	and.b32  	%r543, %r519, 8;
	setp.eq.s32 	%p30, %r543, 0;
	@%p30 bra 	$L__BB0_56;
	ld.global.u32 	%r544, [%rd12+60];
	xor.b32  	%r747, %r747, %r544;
	ld.global.u32 	%r545, [%rd12+64];
	xor.b32  	%r746, %r746, %r545;
	ld.global.u32 	%r546, [%rd12+68];
	xor.b32  	%r745, %r745, %r546;
	ld.global.u32 	%r547, [%rd12+72];
	xor.b32  	%r744, %r744, %r547;
	ld.global.u32 	%r548, [%rd12+76];
	xor.b32  	%r743, %r743, %r548;
$L__BB0_56:
	and.b32  	%r550, %r519, 16;
	setp.eq.s32 	%p31, %r550, 0;
	@%p31 bra 	$L__BB0_58;
	ld.global.u32 	%r551, [%rd12+80];
	xor.b32  	%r747, %r747, %r551;
	ld.global.u32 	%r552, [%rd12+84];
	xor.b32  	%r746, %r746, %r552;
	ld.global.u32 	%r553, [%rd12+88];
	xor.b32  	%r745, %r745, %r553;
	ld.global.u32 	%r554, [%rd12+92];
	xor.b32  	%r744, %r744, %r554;
	ld.global.u32 	%r555, [%rd12+96];
	xor.b32  	%r743, %r743, %r555;
$L__BB0_58:
	and.b32  	%r557, %r519, 32;
	setp.eq.s32 	%p32, %r557, 0;
	@%p32 bra 	$L__BB0_60;
	ld.global.u32 	%r558, [%rd12+100];
	xor.b32  	%r747, %r747, %r558;
	ld.global.u32 	%r559, [%rd12+104];
	xor.b32  	%r746, %r746, %r559;
	ld.global.u32 	%r560, [%rd12+108];
	xor.b32  	%r745, %r745, %r560;
	ld.global.u32 	%r561, [%rd12+112];
	xor.b32  	%r744, %r744, %r561;
	ld.global.u32 	%r562, [%rd12+116];
	xor.b32  	%r743, %r743, %r562;
$L__BB0_60:
	and.b32  	%r564, %r519, 64;
	setp.eq.s32 	%p33, %r564, 0;
	@%p33 bra 	$L__BB0_62;
	ld.global.u32 	%r565, [%rd12+120];
	xor.b32  	%r747, %r747, %r565;
	ld.global.u32 	%r566, [%rd12+124];
	xor.b32  	%r746, %r746, %r566;
	ld.global.u32 	%r567, [%rd12+128];
	xor.b32  	%r745, %r745, %r567;
	ld.global.u32 	%r568, [%rd12+132];
	xor.b32  	%r744, %r744, %r568;
	ld.global.u32 	%r569, [%rd12+136];
	xor.b32  	%r743, %r743, %r569;
$L__BB0_62:
	and.b32  	%r571, %r519, 128;
	setp.eq.s32 	%p34, %r571, 0;
	@%p34 bra 	$L__BB0_64;
	ld.global.u32 	%r572, [%rd12+140];
	xor.b32  	%r747, %r747, %r572;
	ld.global.u32 	%r573, [%rd12+144];
	xor.b32  	%r746, %r746, %r573;
	ld.global.u32 	%r574, [%rd12+148];
	xor.b32  	%r745, %r745, %r574;
	ld.global.u32 	%r575, [%rd12+152];
	xor.b32  	%r744, %r744, %r575;
	ld.global.u32 	%r576, [%rd12+156];
	xor.b32  	%r743, %r743, %r576;
$L__BB0_64:
	and.b32  	%r578, %r519, 256;
	setp.eq.s32 	%p35, %r578, 0;
	@%p35 bra 	$L__BB0_66;
	ld.global.u32 	%r579, [%rd12+160];
	xor.b32  	%r747, %r747, %r579;
	ld.global.u32 	%r580, [%rd12+164];
	xor.b32  	%r746, %r746, %r580;
	ld.global.u32 	%r581, [%rd12+168];
	xor.b32  	%r745, %r745, %r581;
	ld.global.u32 	%r582, [%rd12+172];
	xor.b32  	%r744, %r744, %r582;
	ld.global.u32 	%r583, [%rd12+176];
	xor.b32  	%r743, %r743, %r583;
$L__BB0_66:
	and.b32  	%r585, %r519, 512;
	setp.eq.s32 	%p36, %r585, 0;
	@%p36 bra 	$L__BB0_68;
	ld.global.u32 	%r586, [%rd12+180];
	xor.b32  	%r747, %r747, %r586;
	ld.global.u32 	%r587, [%rd12+184];
	xor.b32  	%r746, %r746, %r587;
	ld.global.u32 	%r588, [%rd12+188];
	xor.b32  	%r745, %r745, %r588;
	ld.global.u32 	%r589, [%rd12+192];
	xor.b32  	%r744, %r744, %r589;
	ld.global.u32 	%r590, [%rd12+196];
	xor.b32  	%r743, %r743, %r590;
$L__BB0_68:
	and.b32  	%r592, %r519, 1024;
	setp.eq.s32 	%p37, %r592, 0;
	@%p37 bra 	$L__BB0_70;
	ld.global.u32 	%r593, [%rd12+200];
	xor.b32  	%r747, %r747, %r593;
	ld.global.u32 	%r594, [%rd12+204];
	xor.b32  	%r746, %r746, %r594;
	ld.global.u32 	%r595, [%rd12+208];
	xor.b32  	%r745, %r745, %r595;
	ld.global.u32 	%r596, [%rd12+212];
	xor.b32  	%r744, %r744, %r596;
	ld.global.u32 	%r597, [%rd12+216];
	xor.b32  	%r743, %r743, %r597;
$L__BB0_70:
	and.b32  	%r599, %r519, 2048;
	setp.eq.s32 	%p38, %r599, 0;
	@%p38 bra 	$L__BB0_72;
	ld.global.u32 	%r600, [%rd12+220];
	xor.b32  	%r747, %r747, %r600;
	ld.global.u32 	%r601, [%rd12+224];
	xor.b32  	%r746, %r746, %r601;
	ld.global.u32 	%r602, [%rd12+228];
	xor.b32  	%r745, %r745, %r602;
	ld.global.u32 	%r603, [%rd12+232];
	xor.b32  	%r744, %r744, %r603;
	ld.global.u32 	%r604, [%rd12+236];
	xor.b32  	%r743, %r743, %r604;
$L__BB0_72:
	and.b32  	%r606, %r519, 4096;
	setp.eq.s32 	%p39, %r606, 0;
	@%p39 bra 	$L__BB0_74;
	ld.global.u32 	%r607, [%rd12+240];
	xor.b32  	%r747, %r747, %r607;
	ld.global.u32 	%r608, [%rd12+244];
	xor.b32  	%r746, %r746, %r608;
	ld.global.u32 	%r609, [%rd12+248];
	xor.b32  	%r745, %r745, %r609;
	ld.global.u32 	%r610, [%rd12+252];
	xor.b32  	%r744, %r744, %r610;
	ld.global.u32 	%r611, [%rd12+256];
	xor.b32  	%r743, %r743, %r611;
$L__BB0_74:
	and.b32  	%r613, %r519, 8192;
	setp.eq.s32 	%p40, %r613, 0;
	@%p40 bra 	$L__BB0_76;
	ld.global.u32 	%r614, [%rd12+260];
	xor.b32  	%r747, %r747, %r614;
	ld.global.u32 	%r615, [%rd12+264];
	xor.b32  	%r746, %r746, %r615;
	ld.global.u32 	%r616, [%rd12+268];
	xor.b32  	%r745, %r745, %r616;
	ld.global.u32 	%r617, [%rd12+272];
	xor.b32  	%r744, %r744, %r617;
	ld.global.u32 	%r618, [%rd12+276];
	xor.b32  	%r743, %r743, %r618;
$L__BB0_76:
	and.b32  	%r620, %r519, 16384;
	setp.eq.s32 	%p41, %r620, 0;
	@%p41 bra 	$L__BB0_78;
	ld.global.u32 	%r621, [%rd12+280];
	xor.b32  	%r747, %r747, %r621;
	ld.global.u32 	%r622, [%rd12+284];
	xor.b32  	%r746, %r746, %r622;
	ld.global.u32 	%r623, [%rd12+288];
	xor.b32  	%r745, %r745, %r623;
	ld.global.u32 	%r624, [%rd12+292];
	xor.b32  	%r744, %r744, %r624;
	ld.global.u32 	%r625, [%rd12+296];
	xor.b32  	%r743, %r743, %r625;
$L__BB0_78:
	and.b32  	%r627, %r519, 32768;
	setp.eq.s32 	%p42, %r627, 0;
	@%p42 bra 	$L__BB0_80;
	ld.global.u32 	%r628, [%rd12+300];
	xor.b32  	%r747, %r747, %r628;
	ld.global.u32 	%r629, [%rd12+304];
	xor.b32  	%r746, %r746, %r629;
	ld.global.u32 	%r630, [%rd12+308];
	xor.b32  	%r745, %r745, %r630;
	ld.global.u32 	%r631, [%rd12+312];
	xor.b32  	%r744, %r744, %r631;
	ld.global.u32 	%r632, [%rd12+316];
	xor.b32  	%r743, %r743, %r632;
$L__BB0_80:
	add.s32 	%r742, %r742, 16;
	setp.ne.s32 	%p43, %r742, 32;
	@%p43 bra 	$L__BB0_48;
	mad.lo.s32 	%r633, %r736, -31, %r192;
	add.s32 	%r736, %r633, 1;
	setp.ne.s32 	%p44, %r736, 5;
	@%p44 bra 	$L__BB0_47;
	st.global.u32 	[%rd2+52], %r747;
	st.global.u32 	[%rd2+56], %r746;
	st.global.u32 	[%rd2+60], %r745;
	st.global.u32 	[%rd2+64], %r744;
	st.global.u32 	[%rd2+68], %r743;
	add.s32 	%r730, %r730, 1;
	setp.lt.u32 	%p45, %r730, %r183;
	@%p45 bra 	$L__BB0_46;
$L__BB0_83:
	shr.u64 	%rd13, %rd32, 2;
	add.s32 	%r729, %r729, 1;
	setp.gt.u64 	%p46, %rd32, 3;
	mov.u64 	%rd32, %rd13;
	@%p46 bra 	$L__BB0_44;
$L__BB0_84:
	mov.b32 	%r634, 0;
	st.global.v2.u32 	[%rd2+72], {%r634, %r634};
	st.global.u32 	[%rd2+80], %r634;
	mov.b64 	%rd30, 0;
	st.global.u64 	[%rd2+88], %rd30;
	ret;

}
	// .globl	_Z25ineffectiveMonteCarloCallPyP17curandStateXORWOWi
.visible .entry _Z25ineffectiveMonteCarloCallPyP17curandStateXORWOWi(
	.param .u64 .ptr .align 1 _Z25ineffectiveMonteCarloCallPyP17curandStateXORWOWi_param_0,
	.param .u64 .ptr .align 1 _Z25ineffectiveMonteCarloCallPyP17curandStateXORWOWi_param_1,
	.param .u32 _Z25ineffectiveMonteCarloCallPyP17curandStateXORWOWi_param_2
)
{
	.reg .pred 	%p<21>;
	.reg .b32 	%r<62>;
	.reg .b32 	%f<5>;
	.reg .b64 	%rd<8>;
	.reg .b64 	%fd<29>;

	ld.param.u64 	%rd3, [_Z25ineffectiveMonteCarloCallPyP17curandStateXORWOWi_param_0];
	ld.param.u64 	%rd4, [_Z25ineffectiveMonteCarloCallPyP17curandStateXORWOWi_param_1];
	ld.param.u32 	%r8, [_Z25ineffectiveMonteCarloCallPyP17curandStateXORWOWi_param_2];
	setp.lt.s32 	%p2, %r8, 1;
	@%p2 bra 	$L__BB1_5;
	mov.u32 	%r9, %ntid.x;
	mov.u32 	%r10, %ctaid.x;
	mov.u32 	%r11, %tid.x;
	mad.lo.s32 	%r12, %r10, %r9, %r11;
	shl.b32 	%r13, %r12, 1;
	cvta.to.global.u64 	%rd5, %rd4;
	mul.wide.s32 	%rd6, %r13, 48;
	add.s64 	%rd1, %rd5, %rd6;
	mov.f64 	%fd1, 0d4000000000000000;
	{
	.reg .b32 %temp; 
	mov.b64 	{%temp, %r1}, %fd1;
	}
	and.b32  	%r2, %r1, 2146435072;
	setp.eq.s32 	%p3, %r2, 1062207488;
	setp.lt.s32 	%p4, %r1, 0;
	selp.b32 	%r3, 0, 2146435072, %p4;
	and.b32  	%r14, %r1, 2147483647;
	setp.ne.s32 	%p5, %r14, 1071644672;
	and.pred  	%p1, %p3, %p5;
	or.b32  	%r4, %r3, -2147483648;
	neg.s32 	%r61, %r8;
	cvta.to.global.u64 	%rd2, %rd3;
	selp.b32 	%r37, %r4, %r3, %p1;
$L__BB1_2:
	setp.lt.s32 	%p6, %r1, 0;
	setp.eq.s32 	%p7, %r2, 1062207488;
	ld.global.v2.u32 	{%r15, %r16}, [%rd1];
	shr.u32 	%r17, %r16, 2;
	xor.b32  	%r18, %r17, %r16;
	ld.global.v2.u32 	{%r19, %r20}, [%rd1+8];
	ld.global.v2.u32 	{%r21, %r22}, [%rd1+16];
	st.global.v2.u32 	[%rd1+8], {%r20, %r21};
	shl.b32 	%r23, %r22, 4;
	shl.b32 	%r24, %r18, 1;
	xor.b32  	%r25, %r24, %r23;
	xor.b32  	%r26, %r25, %r18;
	xor.b32  	%r27, %r26, %r22;
	st.global.v2.u32 	[%rd1+16], {%r22, %r27};
	add.s32 	%r28, %r15, 362437;
	st.global.v2.u32 	[%rd1], {%r28, %r19};
	add.s32 	%r29, %r27, %r28;
	cvt.rn.f32.u32 	%f1, %r29;
	fma.rn.f32 	%f2, %f1, 0f2F800000, 0f2F000000;
	cvt.f64.f32 	%fd2, %f2;
	{
	.reg .b32 %temp; 
	mov.b64 	{%temp, %r30}, %fd2;
	}
	{ // callseq 0, 0
	.param .b64 param0;
	st.param.f64 	[param0], %fd2;
	.param .b64 retval0;
	call.uni (retval0), 
	__internal_accurate_pow, 
	(
	param0
	);
	ld.param.f64 	%fd3, [retval0];
	} // callseq 0
	setp.lt.s32 	%p9, %r30, 0;
	neg.f64 	%fd5, %fd3;
	selp.f64 	%fd6, %fd5, %fd3, %p7;
	selp.f64 	%fd7, %fd6, %fd3, %p9;
	setp.eq.f32 	%p10, %f2, 0f00000000;
	selp.b32 	%r31, %r30, 0, %p7;
	or.b32  	%r32, %r31, 2146435072;
	selp.b32 	%r33, %r32, %r31, %p6;
	mov.b32 	%r34, 0;
	mov.b64 	%fd8, {%r34, %r33};
	selp.f64 	%fd9, %fd8, %fd7, %p10;
	add.f64 	%fd10, %fd2, 0d4000000000000000;
	{
	.reg .b32 %temp; 
	mov.b64 	{%temp, %r35}, %fd10;
	}
	and.b32  	%r36, %r35, 2146435072;
	setp.eq.s32 	%p11, %r36, 2146435072;
	setp.eq.f32 	%p12, %f2, 0f7F800000;
	selp.b32 	%r38, %r37, %r3, %p9;
	mov.b64 	%fd11, {%r34, %r38};
	selp.f64 	%fd12, %fd11, %fd9, %p11;
	selp.f64 	%fd13, %fd12, %fd9, %p12;
	setp.eq.f32 	%p13, %f2, 0f3F800000;
	selp.f64 	%fd14, 0d3FF0000000000000, %fd13, %p13;
	ld.global.v2.u32 	{%r39, %r40}, [%rd1+48];
	shr.u32 	%r41, %r40, 2;
	xor.b32  	%r42, %r41, %r40;
	ld.global.v2.u32 	{%r43, %r44}, [%rd1+56];
	ld.global.v2.u32 	{%r45, %r46}, [%rd1+64];
	st.global.v2.u32 	[%rd1+56], {%r44, %r45};
	shl.b32 	%r47, %r46, 4;
	shl.b32 	%r48, %r42, 1;
	xor.b32  	%r49, %r48, %r47;
	xor.b32  	%r50, %r49, %r42;
	xor.b32  	%r51, %r50, %r46;
	st.global.v2.u32 	[%rd1+64], {%r46, %r51};
	add.s32 	%r52, %r39, 362437;
	st.global.v2.u32 	[%rd1+48], {%r52, %r43};
	add.s32 	%r53, %r51, %r52;
	cvt.rn.f32.u32 	%f3, %r53;
	fma.rn.f32 	%f4, %f3, 0f2F800000, 0f2F000000;
	cvt.f64.f32 	%fd15, %f4;
	{
	.reg .b32 %temp; 
	mov.b64 	{%temp, %r54}, %fd15;
	}
	{ // callseq 1, 0
	.param .b64 param0;
	st.param.f64 	[param0], %fd15;
	.param .b64 retval0;
	call.uni (retval0), 
	__internal_accurate_pow, 
	(
	param0
	);
	ld.param.f64 	%fd16, [retval0];
	} // callseq 1
	setp.lt.s32 	%p14, %r54, 0;
	neg.f64 	%fd18, %fd16;
	selp.f64 	%fd19, %fd18, %fd16, %p7;
	selp.f64 	%fd20, %fd19, %fd16, %p14;
	setp.eq.f32 	%p15, %f4, 0f00000000;
	selp.b32 	%r55, %r54, 0, %p7;
	or.b32  	%r56, %r55, 2146435072;
	selp.b32 	%r57, %r56, %r55, %p6;
	mov.b64 	%fd21, {%r34, %r57};
	selp.f64 	%fd22, %fd21, %fd20, %p15;
	add.f64 	%fd23, %fd15, 0d4000000000000000;
	{
	.reg .b32 %temp; 
	mov.b64 	{%temp, %r58}, %fd23;
	}
	and.b32  	%r59, %r58, 2146435072;
	setp.eq.s32 	%p16, %r59, 2146435072;
	setp.eq.f32 	%p17, %f4, 0f7F800000;
	selp.b32 	%r60, %r37, %r3, %p14;
	mov.b64 	%fd24, {%r34, %r60};
	selp.f64 	%fd25, %fd24, %fd22, %p16;
	selp.f64 	%fd26, %fd25, %fd22, %p17;
	setp.eq.f32 	%p18, %f4, 0f3F800000;
	selp.f64 	%fd27, 0d3FF0000000000000, %fd26, %p18;
	add.f64 	%fd28, %fd14, %fd27;
	setp.gtu.f64 	%p19, %fd28, 0d3FF0000000000000;
	@%p19 bra 	$L__BB1_4;
	atom.global.add.u64 	%rd7, [%rd2], 1;
$L__BB1_4:
	add.s32 	%r61, %r61, 1;
	setp.ne.s32 	%p20, %r61, 0;
	@%p20 bra 	$L__BB1_2;
$L__BB1_5:
	ret;

}
	// .globl	_Z23effectiveMonteCarloCallPyP17curandStateXORWOWi
.visible .entry _Z23effectiveMonteCarloCallPyP17curandStateXORWOWi(
	.param .u64 .ptr .align 1 _Z23effectiveMonteCarloCallPyP17curandStateXORWOWi_param_0,
	.param .u64 .ptr .align 1 _Z23effectiveMonteCarloCallPyP17curandStateXORWOWi_param_1,
	.param .u32 _Z23effectiveMonteCarloCallPyP17curandStateXORWOWi_param_2
)
{
	.reg .pred 	%p<46>;
	.reg .b32 	%r<247>;
	.reg .b32 	%f<13>;
	.reg .b64 	%rd<15>;
	.reg .b64 	%fd<83>;

	ld.param.u64 	%rd5, [_Z23effectiveMonteCarloCallPyP17curandStateXORWOWi_param_1];
	ld.param.u32 	%r80, [_Z23effectiveMonteCarloCallPyP17curandStateXORWOWi_param_2];
	mov.u32 	%r1, %ctaid.x;
	setp.lt.s32 	%p2, %r80, 1;
	mov.b64 	%rd14, 0;
	@%p2 bra 	$L__BB2_8;
	mov.u32 	%r83, %ntid.x;
	mov.u32 	%r84, %tid.x;
	mad.lo.s32 	%r85, %r1, %r83, %r84;
	shl.b32 	%r86, %r85, 1;
	cvta.to.global.u64 	%rd7, %rd5;
	mul.wide.s32 	%rd8, %r86, 48;
	add.s64 	%rd1, %rd7, %rd8;
	mov.f64 	%fd1, 0d4000000000000000;
	{
	.reg .b32 %temp; 
	mov.b64 	{%temp, %r2}, %fd1;
	}
	and.b32  	%r87, %r2, 2146435072;
	setp.eq.s32 	%p3, %r87, 1062207488;
	and.b32  	%r88, %r2, 2147483647;
	setp.ne.s32 	%p4, %r88, 1071644672;
	and.pred  	%p1, %p3, %p4;
	ld.global.v2.u32 	{%r3, %r210}, [%rd1];
	ld.global.v2.u32 	{%r209, %r208}, [%rd1+8];
	ld.global.v2.u32 	{%r207, %r246}, [%rd1+16];
	ld.global.v2.u32 	{%r9, %r205}, [%rd1+48];
	ld.global.v2.u32 	{%r204, %r203}, [%rd1+56];
	ld.global.v2.u32 	{%r202, %r201}, [%rd1+64];
	setp.eq.s32 	%p5, %r80, 1;
	mov.b32 	%r236, 0;
	mov.u32 	%r223, %r9;
	mov.u32 	%r229, %r3;
	@%p5 bra 	$L__BB2_5;
	add.s32 	%r200, %r9, 362437;
	add.s32 	%r199, %r3, 362437;
	and.b32  	%r90, %r80, 2147483646;
	neg.s32 	%r198, %r90;
	mov.b32 	%r236, 0;
$L__BB2_3:
	mov.u32 	%r245, %r208;
	mov.u32 	%r244, %r207;
	mov.u32 	%r208, %r246;
	mov.u32 	%r241, %r203;
	mov.u32 	%r240, %r202;
	mov.u32 	%r203, %r201;
	setp.lt.s32 	%p6, %r2, 0;
	and.b32  	%r91, %r2, 2146435072;
	setp.eq.s32 	%p7, %r91, 1062207488;
	shr.u32 	%r92, %r210, 2;
	xor.b32  	%r93, %r92, %r210;
	shl.b32 	%r94, %r208, 4;
	shl.b32 	%r95, %r93, 1;
	xor.b32  	%r96, %r95, %r94;
	xor.b32  	%r97, %r96, %r93;
	xor.b32  	%r207, %r97, %r208;
	add.s32 	%r98, %r199, %r207;
	cvt.rn.f32.u32 	%f1, %r98;
	fma.rn.f32 	%f2, %f1, 0f2F800000, 0f2F000000;
	cvt.f64.f32 	%fd2, %f2;
	{
	.reg .b32 %temp; 
	mov.b64 	{%temp, %r99}, %fd2;
	}
	{ // callseq 2, 0
	.param .b64 param0;
	st.param.f64 	[param0], %fd2;
	.param .b64 retval0;
	call.uni (retval0), 
	__internal_accurate_pow, 
	(
	param0
	);
	ld.param.f64 	%fd3, [retval0];
	} // callseq 2
	setp.lt.s32 	%p8, %r99, 0;
	neg.f64 	%fd5, %fd3;
	selp.f64 	%fd6, %fd5, %fd3, %p7;
	selp.f64 	%fd7, %fd6, %fd3, %p8;
	setp.eq.f32 	%p9, %f2, 0f00000000;
	selp.b32 	%r100, %r99, 0, %p7;
	or.b32  	%r101, %r100, 2146435072;
	selp.b32 	%r102, %r101, %r100, %p6;
	mov.b32 	%r103, 0;
	mov.b64 	%fd8, {%r103, %r102};
	selp.f64 	%fd9, %fd8, %fd7, %p9;
	add.f64 	%fd10, %fd2, 0d4000000000000000;
	{
	.reg .b32 %temp; 
	mov.b64 	{%temp, %r104}, %fd10;
	}
	and.b32  	%r105, %r104, 2146435072;
	setp.eq.s32 	%p10, %r105, 2146435072;
	setp.eq.f32 	%p11, %f2, 0f7F800000;
	selp.b32 	%r106, 0, 2146435072, %p6;
	or.b32  	%r107, %r106, -2147483648;
	selp.b32 	%r108, %r107, %r106, %p1;
	selp.b32 	%r109, %r108, %r106, %p8;
	mov.b64 	%fd11, {%r103, %r109};
	selp.f64 	%fd12, %fd11, %fd9, %p10;
	selp.f64 	%fd13, %fd12, %fd9, %p11;
	setp.eq.f32 	%p12, %f2, 0f3F800000;
	selp.f64 	%fd14, 0d3FF0000000000000, %fd13, %p12;
	shr.u32 	%r110, %r205, 2;
	xor.b32  	%r111, %r110, %r205;
	shl.b32 	%r112, %r203, 4;
	shl.b32 	%r113, %r111, 1;
	xor.b32  	%r114, %r113, %r112;
	xor.b32  	%r115, %r114, %r111;
	xor.b32  	%r202, %r115, %r203;
	add.s32 	%r116, %r200, %r202;
	cvt.rn.f32.u32 	%f3, %r116;
	fma.rn.f32 	%f4, %f3, 0f2F800000, 0f2F000000;
	cvt.f64.f32 	%fd15, %f4;
	{
	.reg .b32 %temp; 
	mov.b64 	{%temp, %r117}, %fd15;
	}
	{ // callseq 3, 0
	.param .b64 param0;
	st.param.f64 	[param0], %fd15;
	.param .b64 retval0;
	call.uni (retval0), 
	__internal_accurate_pow, 
	(
	param0
	);
	ld.param.f64 	%fd16, [retval0];
	} // callseq 3
	setp.lt.s32 	%p13, %r117, 0;
	neg.f64 	%fd18, %fd16;
	selp.f64 	%fd19, %fd18, %fd16, %p7;
	selp.f64 	%fd20, %fd19, %fd16, %p13;
	setp.eq.f32 	%p14, %f4, 0f00000000;
	selp.b32 	%r118, %r117, 0, %p7;
	or.b32  	%r119, %r118, 2146435072;
	selp.b32 	%r120, %r119, %r118, %p6;
	mov.b64 	%fd21, {%r103, %r120};
	selp.f64 	%fd22, %fd21, %fd20, %p14;
	add.f64 	%fd23, %fd15, 0d4000000000000000;
	{
	.reg .b32 %temp; 
	mov.b64 	{%temp, %r121}, %fd23;
	}
	and.b32  	%r122, %r121, 2146435072;
	setp.eq.s32 	%p15, %r122, 2146435072;
	setp.eq.f32 	%p16, %f4, 0f7F800000;
	selp.b32 	%r123, %r108, %r106, %p13;
	mov.b64 	%fd24, {%r103, %r123};
	selp.f64 	%fd25, %fd24, %fd22, %p15;
	selp.f64 	%fd26, %fd25, %fd22, %p16;
	setp.eq.f32 	%p17, %f4, 0f3F800000;
	selp.f64 	%fd27, 0d3FF0000000000000, %fd26, %p17;
	add.f64 	%fd28, %fd14, %fd27;
	setp.le.f64 	%p18, %fd28, 0d3FF0000000000000;
	selp.u32 	%r124, 1, 0, %p18;
	add.s32 	%r125, %r236, %r124;
	shr.u32 	%r126, %r209, 2;
	xor.b32  	%r127, %r126, %r209;
	shl.b32 	%r128, %r207, 4;
	shl.b32 	%r129, %r127, 1;
	xor.b32  	%r130, %r129, %r128;
	xor.b32  	%r131, %r130, %r127;
	xor.b32  	%r246, %r131, %r207;
	add.s32 	%r132, %r199, %r246;
	add.s32 	%r133, %r132, 362437;
	cvt.rn.f32.u32 	%f5, %r133;
	fma.rn.f32 	%f6, %f5, 0f2F800000, 0f2F000000;
	cvt.f64.f32 	%fd29, %f6;
	{
	.reg .b32 %temp; 
	mov.b64 	{%temp, %r134}, %fd29;
	}
	{ // callseq 4, 0
	.param .b64 param0;
	st.param.f64 	[param0], %fd29;
	.param .b64 retval0;
	call.uni (retval0), 
	__internal_accurate_pow, 
	(
	param0
	);
	ld.param.f64 	%fd30, [retval0];
	} // callseq 4
	setp.lt.s32 	%p19, %r134, 0;
	neg.f64 	%fd32, %fd30;
	selp.f64 	%fd33, %fd32, %fd30, %p7;
	selp.f64 	%fd34, %fd33, %fd30, %p19;
	setp.eq.f32 	%p20, %f6, 0f00000000;
	selp.b32 	%r135, %r134, 0, %p7;
	or.b32  	%r136, %r135, 2146435072;
	selp.b32 	%r137, %r136, %r135, %p6;
	mov.b64 	%fd35, {%r103, %r137};
	selp.f64 	%fd36, %fd35, %fd34, %p20;
	add.f64 	%fd37, %fd29, 0d4000000000000000;
	{
	.reg .b32 %temp; 
	mov.b64 	{%temp, %r138}, %fd37;
	}
	and.b32  	%r139, %r138, 2146435072;
	setp.eq.s32 	%p21, %r139, 2146435072;
	setp.eq.f32 	%p22, %f6, 0f7F800000;
	selp.b32 	%r140, %r108, %r106, %p19;
	mov.b64 	%fd38, {%r103, %r140};
	selp.f64 	%fd39, %fd38, %fd36, %p21;
	selp.f64 	%fd40, %fd39, %fd36, %p22;
	setp.eq.f32 	%p23, %f6, 0f3F800000;
	selp.f64 	%fd41, 0d3FF0000000000000, %fd40, %p23;
	shr.u32 	%r141, %r204, 2;
	xor.b32  	%r142, %r141, %r204;
	shl.b32 	%r143, %r202, 4;
	shl.b32 	%r144, %r142, 1;
	xor.b32  	%r145, %r144, %r143;
	xor.b32  	%r146, %r145, %r142;
	xor.b32  	%r201, %r146, %r202;
	add.s32 	%r147, %r200, %r201;
	add.s32 	%r148, %r147, 362437;
	cvt.rn.f32.u32 	%f7, %r148;
	fma.rn.f32 	%f8, %f7, 0f2F800000, 0f2F000000;
	cvt.f64.f32 	%fd42, %f8;
	{
	.reg .b32 %temp; 
	mov.b64 	{%temp, %r149}, %fd42;
	}
	{ // callseq 5, 0
	.param .b64 param0;
	st.param.f64 	[param0], %fd42;
	.param .b64 retval0;
	call.uni (retval0), 
	__internal_accurate_pow, 
	(
	param0
	);
	ld.param.f64 	%fd43, [retval0];
	} // callseq 5
	setp.lt.s32 	%p24, %r149, 0;
	neg.f64 	%fd45, %fd43;
	selp.f64 	%fd46, %fd45, %fd43, %p7;
	selp.f64 	%fd47, %fd46, %fd43, %p24;
	setp.eq.f32 	%p25, %f8, 0f00000000;
	selp.b32 	%r150, %r149, 0, %p7;
	or.b32  	%r151, %r150, 2146435072;
	selp.b32 	%r152, %r151, %r150, %p6;
	mov.b64 	%fd48, {%r103, %r152};
	selp.f64 	%fd49, %fd48, %fd47, %p25;
	add.f64 	%fd50, %fd42, 0d4000000000000000;
	{
	.reg .b32 %temp; 
	mov.b64 	{%temp, %r153}, %fd50;
	}
	and.b32  	%r154, %r153, 2146435072;
	setp.eq.s32 	%p26, %r154, 2146435072;
	setp.eq.f32 	%p27, %f8, 0f7F800000;
	selp.b32 	%r155, %r108, %r106, %p24;
	mov.b64 	%fd51, {%r103, %r155};
	selp.f64 	%fd52, %fd51, %fd49, %p26;
	selp.f64 	%fd53, %fd52, %fd49, %p27;
	setp.eq.f32 	%p28, %f8, 0f3F800000;
	selp.f64 	%fd54, 0d3FF0000000000000, %fd53, %p28;
	add.f64 	%fd55, %fd41, %fd54;
	setp.le.f64 	%p29, %fd55, 0d3FF0000000000000;
	selp.u32 	%r156, 1, 0, %p29;
	add.s32 	%r236, %r125, %r156;
	add.s32 	%r200, %r200, 724874;
	add.s32 	%r199, %r199, 724874;
	add.s32 	%r198, %r198, 2;
	setp.ne.s32 	%p30, %r198, 0;
	mov.u32 	%r204, %r240;
	mov.u32 	%r205, %r241;
	mov.u32 	%r209, %r244;
	mov.u32 	%r210, %r245;
	@%p30 bra 	$L__BB2_3;
	add.s32 	%r223, %r200, -362437;
	add.s32 	%r229, %r199, -362437;
	mov.u32 	%r237, %r201;
	mov.u32 	%r238, %r202;
	mov.u32 	%r239, %r203;
	mov.u32 	%r242, %r207;
	mov.u32 	%r243, %r208;
	mov.u32 	%r204, %r240;
	mov.u32 	%r205, %r241;
	mov.u32 	%r209, %r244;
	mov.u32 	%r210, %r245;
$L__BB2_5:
	and.b32  	%r157, %r80, 1;
	setp.eq.b32 	%p31, %r157, 1;
	not.pred 	%p32, %p31;
	@%p32 bra 	$L__BB2_7;
	setp.lt.s32 	%p33, %r2, 0;
	and.b32  	%r158, %r2, 2146435072;
	setp.eq.s32 	%p34, %r158, 1062207488;
	shr.u32 	%r159, %r210, 2;
	xor.b32  	%r160, %r159, %r210;
	shl.b32 	%r161, %r246, 4;
	shl.b32 	%r162, %r160, 1;
	xor.b32  	%r163, %r162, %r161;
	xor.b32  	%r164, %r163, %r160;
	xor.b32  	%r66, %r164, %r246;
	add.s32 	%r165, %r229, %r66;
	add.s32 	%r166, %r165, 362437;
	cvt.rn.f32.u32 	%f9, %r166;
	fma.rn.f32 	%f10, %f9, 0f2F800000, 0f2F000000;
	cvt.f64.f32 	%fd56, %f10;
	{
	.reg .b32 %temp; 
	mov.b64 	{%temp, %r167}, %fd56;
	}
	{ // callseq 6, 0
	.param .b64 param0;
	st.param.f64 	[param0], %fd56;
	.param .b64 retval0;
	call.uni (retval0), 
	__internal_accurate_pow, 
	(
	param0
	);
	ld.param.f64 	%fd57, [retval0];
	} // callseq 6
	setp.lt.s32 	%p35, %r167, 0;
	neg.f64 	%fd59, %fd57;
	selp.f64 	%fd60, %fd59, %fd57, %p34;
	selp.f64 	%fd61, %fd60, %fd57, %p35;
	setp.eq.f32 	%p36, %f10, 0f00000000;
	selp.b32 	%r168, %r167, 0, %p34;
	or.b32  	%r169, %r168, 2146435072;
	selp.b32 	%r170, %r169, %r168, %p33;
	mov.b32 	%r171, 0;
	mov.b64 	%fd62, {%r171, %r170};
	selp.f64 	%fd63, %fd62, %fd61, %p36;
	add.f64 	%fd64, %fd56, 0d4000000000000000;
	{
	.reg .b32 %temp; 
	mov.b64 	{%temp, %r172}, %fd64;
	}
	and.b32  	%r173, %r172, 2146435072;
	setp.eq.s32 	%p37, %r173, 2146435072;
	setp.eq.f32 	%p38, %f10, 0f7F800000;
	selp.b32 	%r174, 0, 2146435072, %p33;
	or.b32  	%r175, %r174, -2147483648;
	selp.b32 	%r176, %r175, %r174, %p1;
	selp.b32 	%r177, %r176, %r174, %p35;
	mov.b64 	%fd65, {%r171, %r177};
	selp.f64 	%fd66, %fd65, %fd63, %p37;
	selp.f64 	%fd67, %fd66, %fd63, %p38;
	setp.eq.f32 	%p39, %f10, 0f3F800000;
	selp.f64 	%fd68, 0d3FF0000000000000, %fd67, %p39;
	shr.u32 	%r178, %r205, 2;
	xor.b32  	%r179, %r178, %r205;
	shl.b32 	%r180, %r201, 4;
	shl.b32 	%r181, %r179, 1;
	xor.b32  	%r182, %r181, %r180;
	xor.b32  	%r183, %r182, %r179;
	xor.b32  	%r237, %r183, %r201;
	add.s32 	%r184, %r223, %r237;
	add.s32 	%r185, %r184, 362437;
	cvt.rn.f32.u32 	%f11, %r185;
	fma.rn.f32 	%f12, %f11, 0f2F800000, 0f2F000000;
	cvt.f64.f32 	%fd69, %f12;
	{
	.reg .b32 %temp; 
	mov.b64 	{%temp, %r186}, %fd69;
	}
	{ // callseq 7, 0
	.param .b64 param0;
	st.param.f64 	[param0], %fd69;
	.param .b64 retval0;
	call.uni (retval0), 
	__internal_accurate_pow, 
	(
	param0
	);
	ld.param.f64 	%fd70, [retval0];
	} // callseq 7
	setp.lt.s32 	%p40, %r186, 0;
	neg.f64 	%fd72, %fd70;
	selp.f64 	%fd73, %fd72, %fd70, %p34;
	selp.f64 	%fd74, %fd73, %fd70, %p40;
	setp.eq.f32 	%p41, %f12, 0f00000000;
	selp.b32 	%r187, %r186, 0, %p34;
	or.b32  	%r188, %r187, 2146435072;
	selp.b32 	%r189, %r188, %r187, %p33;
	mov.b64 	%fd75, {%r171, %r189};
	selp.f64 	%fd76, %fd75, %fd74, %p41;
	add.f64 	%fd77, %fd69, 0d4000000000000000;
	{
	.reg .b32 %temp; 
	mov.b64 	{%temp, %r190}, %fd77;
	}
	and.b32  	%r191, %r190, 2146435072;
	setp.eq.s32 	%p42, %r191, 2146435072;
	setp.eq.f32 	%p43, %f12, 0f7F800000;
	selp.b32 	%r192, %r176, %r174, %p40;
	mov.b64 	%fd78, {%r171, %r192};
	selp.f64 	%fd79, %fd78, %fd76, %p42;
	selp.f64 	%fd80, %fd79, %fd76, %p43;
	setp.eq.f32 	%p44, %f12, 0f3F800000;
	selp.f64 	%fd81, 0d3FF0000000000000, %fd80, %p44;
	add.f64 	%fd82, %fd68, %fd81;
	setp.le.f64 	%p45, %fd82, 0d3FF0000000000000;
	selp.u32 	%r193, 1, 0, %p45;
	add.s32 	%r236, %r236, %r193;
	mov.u32 	%r238, %r201;
	mov.u32 	%r239, %r202;
	mov.u32 	%r240, %r203;
	mov.u32 	%r241, %r204;
	mov.u32 	%r242, %r246;
	mov.u32 	%r243, %r207;
	mov.u32 	%r244, %r208;
	mov.u32 	%r245, %r209;
	mov.u32 	%r246, %r66;
$L__BB2_7:
	mul.lo.s32 	%r194, %r80, 362437;
	st.global.v2.u32 	[%rd1+8], {%r244, %r243};
	st.global.v2.u32 	[%rd1+16], {%r242, %r246};
	add.s32 	%r195, %r3, %r194;
	st.global.v2.u32 	[%rd1], {%r195, %r245};
	st.global.v2.u32 	[%rd1+56], {%r240, %r239};
	st.global.v2.u32 	[%rd1+64], {%r238, %r237};
	add.s32 	%r196, %r9, %r194;
	st.global.v2.u32 	[%rd1+48], {%r196, %r241};
	cvt.u64.u32 	%rd14, %r236;
$L__BB2_8:
	ld.param.u64 	%rd13, [_Z23effectiveMonteCarloCallPyP17curandStateXORWOWi_param_0];
	cvta.to.global.u64 	%rd9, %rd13;
	mov.u32 	%r197, %ctaid.x;
	mul.wide.u32 	%rd10, %r197, 8;
	add.s64 	%rd11, %rd9, %rd10;
	atom.global.add.u64 	%rd12, [%rd11], %rd14;
	ret;

}
.func  (.param .b64 func_retval0) __internal_accurate_pow(
	.param .b64 __internal_accurate_pow_param_0
)
{
	.reg .pred 	%p<8>;
	.reg .b32 	%r<49>;
	.reg .b32 	%f<3>;
	.reg .b64 	%fd<109>;

	ld.param.f64 	%fd10, [__internal_accurate_pow_param_0];
	{
	.reg .b32 %temp; 
	mov.b64 	{%temp, %r46}, %fd10;
	}
	{
	.reg .b32 %temp; 
	mov.b64 	{%r45, %temp}, %fd10;
	}
	shr.u32 	%r47, %r46, 20;
	setp.gt.u32 	%p1, %r46, 1048575;
	@%p1 bra 	$L__BB3_2;
	mul.f64 	%fd11, %fd10, 0d4350000000000000;
	{
	.reg .b32 %temp; 
	mov.b64 	{%temp, %r46}, %fd11;
	}
	{
	.reg .b32 %temp; 
	mov.b64 	{%r45, %temp}, %fd11;
	}
	shr.u32 	%r16, %r46, 20;
	add.s32 	%r47, %r16, -54;
$L__BB3_2:
	add.s32 	%r48, %r47, -1023;
	and.b32  	%r17, %r46, -2146435073;
	or.b32  	%r18, %r17, 1072693248;
	mov.b64 	%fd107, {%r45, %r18};
	setp.lt.u32 	%p2, %r18, 1073127583;
	@%p2 bra 	$L__BB3_4;
	{
	.reg .b32 %temp; 
	mov.b64 	{%r19, %temp}, %fd107;
	}
	{
	.reg .b32 %temp; 
	mov.b64 	{%temp, %r20}, %fd107;
	}
	add.s32 	%r21, %r20, -1048576;
	mov.b64 	%fd107, {%r19, %r21};
	add.s32 	%r48, %r47, -1022;
$L__BB3_4:
	add.f64 	%fd12, %fd107, 0dBFF0000000000000;
	add.f64 	%fd13, %fd107, 0d3FF0000000000000;
	rcp.approx.ftz.f64 	%fd14, %fd13;
	neg.f64 	%fd15, %fd13;
	fma.rn.f64 	%fd16, %fd15, %fd14, 0d3FF0000000000000;
	fma.rn.f64 	%fd17, %fd16, %fd16, %fd16;
	fma.rn.f64 	%fd18, %fd17, %fd14, %fd14;
	mul.f64 	%fd19, %fd12, %fd18;
	fma.rn.f64 	%fd20, %fd12, %fd18, %fd19;
	mul.f64 	%fd21, %fd20, %fd20;
	fma.rn.f64 	%fd22, %fd21, 0d3EB0F5FF7D2CAFE2, 0d3ED0F5D241AD3B5A;
	fma.rn.f64 	%fd23, %fd22, %fd21, 0d3EF3B20A75488A3F;
	fma.rn.f64 	%fd24, %fd23, %fd21, 0d3F1745CDE4FAECD5;
	fma.rn.f64 	%fd25, %fd24, %fd21, 0d3F3C71C7258A578B;
	fma.rn.f64 	%fd26, %fd25, %fd21, 0d3F6249249242B910;
	fma.rn.f64 	%fd27, %fd26, %fd21, 0d3F89999999999DFB;
	sub.f64 	%fd28, %fd12, %fd20;
	add.f64 	%fd29, %fd28, %fd28;
	neg.f64 	%fd30, %fd20;
	fma.rn.f64 	%fd31, %fd30, %fd12, %fd29;
	mul.f64 	%fd32, %fd18, %fd31;
	fma.rn.f64 	%fd33, %fd21, %fd27, 0d3FB5555555555555;
	mov.f64 	%fd34, 0d3FB5555555555555;
	sub.f64 	%fd35, %fd34, %fd33;
	fma.rn.f64 	%fd36, %fd21, %fd27, %fd35;
	add.f64 	%fd37, %fd36, 0dBC46A4CB00B9E7B0;
	add.f64 	%fd38, %fd33, %fd37;
	sub.f64 	%fd39, %fd33, %fd38;
	add.f64 	%fd40, %fd37, %fd39;
	mul.rn.f64 	%fd41, %fd20, %fd20;
	neg.f64 	%fd42, %fd41;
	fma.rn.f64 	%fd43, %fd20, %fd20, %fd42;
	{
	.reg .b32 %temp; 
	mov.b64 	{%r22, %temp}, %fd32;
	}
	{
	.reg .b32 %temp; 
	mov.b64 	{%temp, %r23}, %fd32;
	}
	add.s32 	%r24, %r23, 1048576;
	mov.b64 	%fd44, {%r22, %r24};
	fma.rn.f64 	%fd45, %fd20, %fd44, %fd43;
	mul.rn.f64 	%fd46, %fd41, %fd20;
	neg.f64 	%fd47, %fd46;
	fma.rn.f64 	%fd48, %fd41, %fd20, %fd47;
	fma.rn.f64 	%fd49, %fd41, %fd32, %fd48;
	fma.rn.f64 	%fd50, %fd45, %fd20, %fd49;
	mul.rn.f64 	%fd51, %fd38, %fd46;
	neg.f64 	%fd52, %fd51;
	fma.rn.f64 	%fd53, %fd38, %fd46, %fd52;
	fma.rn.f64 	%fd54, %fd38, %fd50, %fd53;
	fma.rn.f64 	%fd55, %fd40, %fd46, %fd54;
	add.f64 	%fd56, %fd51, %fd55;
	sub.f64 	%fd57, %fd51, %fd56;
	add.f64 	%fd58, %fd55, %fd57;
	add.f64 	%fd59, %fd20, %fd56;
	sub.f64 	%fd60, %fd20, %fd59;
	add.f64 	%fd61, %fd56, %fd60;
	add.f64 	%fd62, %fd58, %fd61;
	add.f64 	%fd63, %fd32, %fd62;
	add.f64 	%fd64, %fd59, %fd63;
	sub.f64 	%fd65, %fd59, %fd64;
	add.f64 	%fd66, %fd63, %fd65;
	xor.b32  	%r25, %r48, -2147483648;
	mov.b32 	%r26, 1127219200;
	mov.b64 	%fd67, {%r25, %r26};
	mov.b32 	%r27, -2147483648;
	mov.b64 	%fd68, {%r27, %r26};
	sub.f64 	%fd69, %fd67, %fd68;
	fma.rn.f64 	%fd70, %fd69, 0d3FE62E42FEFA39EF, %fd64;
	fma.rn.f64 	%fd71, %fd69, 0dBFE62E42FEFA39EF, %fd70;
	sub.f64 	%fd72, %fd71, %fd64;
	sub.f64 	%fd73, %fd66, %fd72;
	fma.rn.f64 	%fd74, %fd69, 0d3C7ABC9E3B39803F, %fd73;
	add.f64 	%fd75, %fd70, %fd74;
	sub.f64 	%fd76, %fd70, %fd75;
	add.f64 	%fd77, %fd74, %fd76;
	mov.f64 	%fd78, 0d4000000000000000;
	{
	.reg .b32 %temp; 
	mov.b64 	{%temp, %r28}, %fd78;
	}
	{
	.reg .b32 %temp; 
	mov.b64 	{%r29, %temp}, %fd78;
	}
	shl.b32 	%r30, %r28, 1;
	setp.gt.u32 	%p3, %r30, -33554433;
	and.b32  	%r31, %r28, -15728641;
	selp.b32 	%r32, %r31, %r28, %p3;
	mov.b64 	%fd79, {%r29, %r32};
	mul.rn.f64 	%fd80, %fd75, %fd79;
	neg.f64 	%fd81, %fd80;
	fma.rn.f64 	%fd82, %fd75, %fd79, %fd81;
	fma.rn.f64 	%fd83, %fd77, %fd79, %fd82;
	add.f64 	%fd4, %fd80, %fd83;
	sub.f64 	%fd84, %fd80, %fd4;
	add.f64 	%fd5, %fd83, %fd84;
	fma.rn.f64 	%fd85, %fd4, 0d3FF71547652B82FE, 0d4338000000000000;
	{
	.reg .b32 %temp; 
	mov.b64 	{%r13, %temp}, %fd85;
	}
	mov.f64 	%fd86, 0dC338000000000000;
	add.rn.f64 	%fd87, %fd85, %fd86;
	fma.rn.f64 	%fd88, %fd87, 0dBFE62E42FEFA39EF, %fd4;
	fma.rn.f64 	%fd89, %fd87, 0dBC7ABC9E3B39803F, %fd88;
	fma.rn.f64 	%fd90, %fd89, 0d3E5ADE1569CE2BDF, 0d3E928AF3FCA213EA;
	fma.rn.f64 	%fd91, %fd90, %fd89, 0d3EC71DEE62401315;
	fma.rn.f64 	%fd92, %fd91, %fd89, 0d3EFA01997C89EB71;
	fma.rn.f64 	%fd93, %fd92, %fd89, 0d3F2A01A014761F65;
	fma.rn.f64 	%fd94, %fd93, %fd89, 0d3F56C16C1852B7AF;
	fma.rn.f64 	%fd95, %fd94, %fd89, 0d3F81111111122322;
	fma.rn.f64 	%fd96, %fd95, %fd89, 0d3FA55555555502A1;
	fma.rn.f64 	%fd97, %fd96, %fd89, 0d3FC5555555555511;
	fma.rn.f64 	%fd98, %fd97, %fd89, 0d3FE000000000000B;
	fma.rn.f64 	%fd99, %fd98, %fd89, 0d3FF0000000000000;
	fma.rn.f64 	%fd100, %fd99, %fd89, 0d3FF0000000000000;
	{
	.reg .b32 %temp; 
	mov.b64 	{%r14, %temp}, %fd100;
	}
	{
	.reg .b32 %temp; 
	mov.b64 	{%temp, %r15}, %fd100;
	}
	shl.b32 	%r33, %r13, 20;
	add.s32 	%r34, %r33, %r15;
	mov.b64 	%fd108, {%r14, %r34};
	{
	.reg .b32 %temp; 
	mov.b64 	{%temp, %r35}, %fd4;
	}
	mov.b32 	%f2, %r35;
	abs.f32 	%f1, %f2;
	setp.lt.f32 	%p4, %f1, 0f4086232B;
	@%p4 bra 	$L__BB3_7;
	setp.lt.f64 	%p5, %fd4, 0d0000000000000000;
	add.f64 	%fd101, %fd4, 0d7FF0000000000000;
	selp.f64 	%fd108, 0d0000000000000000, %fd101, %p5;
	setp.geu.f32 	%p6, %f1, 0f40874800;
	@%p6 bra 	$L__BB3_7;
	shr.u32 	%r36, %r13, 31;
	add.s32 	%r37, %r13, %r36;
	shr.s32 	%r38, %r37, 1;
	shl.b32 	%r39, %r38, 20;
	add.s32 	%r40, %r15, %r39;
	mov.b64 	%fd102, {%r14, %r40};
	sub.s32 	%r41, %r13, %r38;
	shl.b32 	%r42, %r41, 20;
	add.s32 	%r43, %r42, 1072693248;
	mov.b32 	%r44, 0;
	mov.b64 	%fd103, {%r44, %r43};
	mul.f64 	%fd108, %fd103, %fd102;
$L__BB3_7:
	abs.f64 	%fd104, %fd108;
	setp.eq.f64 	%p7, %fd104, 0d7FF0000000000000;
	fma.rn.f64 	%fd105, %fd108, %fd5, %fd108;
	selp.f64 	%fd106, %fd108, %fd105, %p7;
	st.param.f64 	[func_retval0], %fd106;
	ret;

}


// ===== COMPILED SASS (sm_100) =====

	.target	sm_100

	.elftype	@"ET_EXEC"


//--------------------- .note.nv.tkinfo           --------------------------
	.section	.note.nv.tkinfo,"",@"SHT_NOTE"
	.sectionflags	@"SHF_NOTE_NV_TKINFO"
	.tkinfo
        /*0018*/ 	.word	0x00000002
        /*0030*/ 	.string	""
        /*0030*/ 	.string	"ptxas"
        /*0030*/ 	.string	"Cuda compilation tools, release 13.0, V13.0.88"
        /*0030*/ 	.string	"Build cuda_13.0.r13.0/compiler.36424714_0"
        /*0030*/ 	.string	"-arch sm_100 -m 64 "



//--------------------- .note.nv.cuinfo           --------------------------
	.section	.note.nv.cuinfo,"",@"SHT_NOTE"
	.sectionflags	@"SHF_NOTE_NV_CUINFO"
        /*0018*/ 	.short	0x0002
        /*001a*/ 	.short	0x0064
        /*001c*/ 	.short	0x0082
	.zero		2


//--------------------- .nv.info                  --------------------------
	.section	.nv.info,"",@"SHT_CUDA_INFO"
	.align	4


	//----- nvinfo : EIATTR_REGCOUNT
	.align		4
        /*0000*/ 	.byte	0x04, 0x2f
        /*0002*/ 	.short	(.L_10 - .L_9)
	.align		4
.L_9:
        /*0004*/ 	.word	index@(_Z9setStatesP17curandStateXORWOWxl)
        /*0008*/ 	.word	0x00000020


	//----- nvinfo : EIATTR_FRAME_SIZE
	.align		4
.L_10:
        /*000c*/ 	.byte	0x04, 0x11
        /*000e*/ 	.short	(.L_12 - .L_11)
	.align		4
.L_11:
        /*0010*/ 	.word	index@(_Z9setStatesP17curandStateXORWOWxl)
        /*0014*/ 	.word	0x00000000


	//----- nvinfo : EIATTR_REGCOUNT
	.align		4
.L_12:
        /*0018*/ 	.byte	0x04, 0x2f
        /*001a*/ 	.short	(.L_14 - .L_13)
	.align		4
.L_13:
        /*001c*/ 	.word	index@(_Z25ineffectiveMonteCarloCallPyP17curandStateXORWOWi)
        /*0020*/ 	.word	0x0000001e


	//----- nvinfo : EIATTR_FRAME_SIZE
	.align		4
.L_14:
        /*0024*/ 	.byte	0x04, 0x11
        /*0026*/ 	.short	(.L_16 - .L_15)
	.align		4
.L_15:
        /*0028*/ 	.word	index@($_Z25ineffectiveMonteCarloCallPyP17curandStateXORWOWi$__internal_accurate_pow)
        /*002c*/ 	.word	0x00000000


	//----- nvinfo : EIATTR_FRAME_SIZE
	.align		4
.L_16:
        /*0030*/ 	.byte	0x04, 0x11
        /*0032*/ 	.short	(.L_18 - .L_17)
	.align		4
.L_17:
        /*0034*/ 	.word	index@(_Z25ineffectiveMonteCarloCallPyP17curandStateXORWOWi)
        /*0038*/ 	.word	0x00000000


	//----- nvinfo : EIATTR_REGCOUNT
	.align		4
.L_18:
        /*003c*/ 	.byte	0x04, 0x2f
        /*003e*/ 	.short	(.L_20 - .L_19)
	.align		4
.L_19:
        /*0040*/ 	.word	index@(_Z23effectiveMonteCarloCallPyP17curandStateXORWOWi)
        /*0044*/ 	.word	0x00000030


	//----- nvinfo : EIATTR_FRAME_SIZE
	.align		4
.L_20:
        /*0048*/ 	.byte	0x04, 0x11
        /*004a*/ 	.short	(.L_22 - .L_21)
	.align		4
.L_21:
        /*004c*/ 	.word	index@($_Z23effectiveMonteCarloCallPyP17curandStateXORWOWi$__internal_accurate_pow)
        /*0050*/ 	.word	0x00000000


	//----- nvinfo : EIATTR_FRAME_SIZE
	.align		4
.L_22:
        /*0054*/ 	.byte	0x04, 0x11
        /*0056*/ 	.short	(.L_24 - .L_23)
	.align		4
.L_23:
        /*0058*/ 	.word	index@(_Z23effectiveMonteCarloCallPyP17curandStateXORWOWi)
        /*005c*/ 	.word	0x00000000


	//----- nvinfo : EIATTR_MIN_STACK_SIZE
	.align		4
.L_24:
        /*0060*/ 	.byte	0x04, 0x12
        /*0062*/ 	.short	(.L_26 - .L_25)
	.align		4
.L_25:
        /*0064*/ 	.word	index@(_Z23effectiveMonteCarloCallPyP17curandStateXORWOWi)
        /*0068*/ 	.word	0x00000000


	//----- nvinfo : EIATTR_MIN_STACK_SIZE
	.align		4
.L_26:
        /*006c*/ 	.byte	0x04, 0x12
        /*006e*/ 	.short	(.L_28 - .L_27)
	.align		4
.L_27:
        /*0070*/ 	.word	index@(_Z25ineffectiveMonteCarloCallPyP17curandStateXORWOWi)
        /*0074*/ 	.word	0x00000000


	//----- nvinfo : EIATTR_MIN_STACK_SIZE
	.align		4
.L_28:
        /*0078*/ 	.byte	0x04, 0x12
        /*007a*/ 	.short	(.L_30 - .L_29)
	.align		4
.L_29:
        /*007c*/ 	.word	index@(_Z9setStatesP17curandStateXORWOWxl)
        /*0080*/ 	.word	0x00000000
.L_30:


//--------------------- .nv.compat                --------------------------
	.section	.nv.compat,"",@"SHT_CUDA_COMPAT_INFO"
	.align	4
        /*0000*/ 	.byte	0x02, 0x09, 0x00, 0x00, 0x02, 0x02, 0x01, 0x00, 0x02, 0x05, 0x05, 0x00, 0x03, 0x07, 0x01, 0x01
        /*0010*/ 	.byte	0x02, 0x03, 0x00, 0x00, 0x02, 0x06, 0x01, 0x00, 0x04, 0x0b, 0x08, 0x00, 0x01, 0x00, 0x00, 0x00
        /*0020*/ 	.byte	0x00, 0x00, 0x00, 0x00


//--------------------- .nv.info._Z23effectiveMonteCarloCallPyP17curandStateXORWOWi --------------------------
	.section	.nv.info._Z23effectiveMonteCarloCallPyP17curandStateXORWOWi,"",@"SHT_CUDA_INFO"
	.sectionflags	@""
	.align	4


	//----- nvinfo : EIATTR_CUDA_API_VERSION
	.align		4
        /*0000*/ 	.byte	0x04, 0x37
        /*0002*/ 	.short	(.L_32 - .L_31)
.L_31:
        /*0004*/ 	.word	0x00000082


	//----- nvinfo : EIATTR_KPARAM_INFO
	.align		4
.L_32:
        /*0008*/ 	.byte	0x04, 0x17
        /*000a*/ 	.short	(.L_34 - .L_33)
.L_33:
        /*000c*/ 	.word	0x00000000
        /*0010*/ 	.short	0x0002
        /*0012*/ 	.short	0x0010
        /*0014*/ 	.byte	0x00, 0xf0, 0x11, 0x00


	//----- nvinfo : EIATTR_KPARAM_INFO
	.align		4
.L_34:
        /*0018*/ 	.byte	0x04, 0x17
        /*001a*/ 	.short	(.L_36 - .L_35)
.L_35:
        /*001c*/ 	.word	0x00000000
        /*0020*/ 	.short	0x0001
        /*0022*/ 	.short	0x0008
        /*0024*/ 	.byte	0x00, 0xf5, 0x21, 0x00


	//----- nvinfo : EIATTR_KPARAM_INFO
	.align		4
.L_36:
        /*0028*/ 	.byte	0x04, 0x17
        /*002a*/ 	.short	(.L_38 - .L_37)
.L_37:
        /*002c*/ 	.word	0x00000000
        /*0030*/ 	.short	0x0000
        /*0032*/ 	.short	0x0000
        /*0034*/ 	.byte	0x00, 0xf5, 0x21, 0x00


	//----- nvinfo : EIATTR_SPARSE_MMA_MASK
	.align		4
.L_38:
        /*0038*/ 	.byte	0x03, 0x50
        /*003a*/ 	.short	0x0000


	//----- nvinfo : EIATTR_MAXREG_COUNT
	.align		4
        /*003c*/ 	.byte	0x03, 0x1b
        /*003e*/ 	.short	0x00ff


	//----- nvinfo : EIATTR_MERCURY_ISA_VERSION
	.align		4
        /*0040*/ 	.byte	0x03, 0x5f
        /*0042*/ 	.short	0x0101


	//----- nvinfo : EIATTR_VRC_CTA_INIT_COUNT
	.align		4
        /*0044*/ 	.byte	0x02, 0x4a
	.zero		1
	.zero		1


	//----- nvinfo : EIATTR_EXIT_INSTR_OFFSETS
	.align		4
        /*0048*/ 	.byte	0x04, 0x1c
        /*004a*/ 	.short	(.L_40 - .L_39)


	//   ....[0]....
.L_39:
        /*004c*/ 	.word	0x000010e0


	//----- nvinfo : EIATTR_CRS_STACK_SIZE
	.align		4
.L_40:
        /*0050*/ 	.byte	0x04, 0x1e
        /*0052*/ 	.short	(.L_42 - .L_41)
.L_41:
        /*0054*/ 	.word	0x00000000


	//----- nvinfo : EIATTR_CBANK_PARAM_SIZE
	.align		4
.L_42:
        /*0058*/ 	.byte	0x03, 0x19
        /*005a*/ 	.short	0x0014


	//----- nvinfo : EIATTR_PARAM_CBANK
	.align		4
        /*005c*/ 	.byte	0x04, 0x0a
        /*005e*/ 	.short	(.L_44 - .L_43)
	.align		4
.L_43:
        /*0060*/ 	.word	index@(.nv.constant0._Z23effectiveMonteCarloCallPyP17curandStateXORWOWi)
        /*0064*/ 	.short	0x0380
        /*0066*/ 	.short	0x0014


	//----- nvinfo : EIATTR_SW_WAR
	.align		4
.L_44:
        /*0068*/ 	.byte	0x04, 0x36
        /*006a*/ 	.short	(.L_46 - .L_45)
.L_45:
        /*006c*/ 	.word	0x00000008
.L_46:


//--------------------- .nv.info._Z25ineffectiveMonteCarloCallPyP17curandStateXORWOWi --------------------------
	.section	.nv.info._Z25ineffectiveMonteCarloCallPyP17curandStateXORWOWi,"",@"SHT_CUDA_INFO"
	.sectionflags	@""
	.align	4


	//----- nvinfo : EIATTR_CUDA_API_VERSION
	.align		4
        /*0000*/ 	.byte	0x04, 0x37
        /*0002*/ 	.short	(.L_48 - .L_47)
.L_47:
        /*0004*/ 	.word	0x00000082


	//----- nvinfo : EIATTR_KPARAM_INFO
	.align		4
.L_48:
        /*0008*/ 	.byte	0x04, 0x17
        /*000a*/ 	.short	(.L_50 - .L_49)
.L_49:
        /*000c*/ 	.word	0x00000000
        /*0010*/ 	.short	0x0002
        /*0012*/ 	.short	0x0010
        /*0014*/ 	.byte	0x00, 0xf0, 0x11, 0x00


	//----- nvinfo : EIATTR_KPARAM_INFO
	.align		4
.L_50:
        /*0018*/ 	.byte	0x04, 0x17
        /*001a*/ 	.short	(.L_52 - .L_51)
.L_51:
        /*001c*/ 	.word	0x00000000
        /*0020*/ 	.short	0x0001
        /*0022*/ 	.short	0x0008
        /*0024*/ 	.byte	0x00, 0xf5, 0x21, 0x00


	//----- nvinfo : EIATTR_KPARAM_INFO
	.align		4
.L_52:
        /*0028*/ 	.byte	0x04, 0x17
        /*002a*/ 	.short	(.L_54 - .L_53)
.L_53:
        /*002c*/ 	.word	0x00000000
        /*0030*/ 	.short	0x0000
        /*0032*/ 	.short	0x0000
        /*0034*/ 	.byte	0x00, 0xf5, 0x21, 0x00


	//----- nvinfo : EIATTR_SPARSE_MMA_MASK
	.align		4
.L_54:
        /*0038*/ 	.byte	0x03, 0x50
        /*003a*/ 	.short	0x0000


	//----- nvinfo : EIATTR_MAXREG_COUNT
	.align		4
        /*003c*/ 	.byte	0x03, 0x1b
        /*003e*/ 	.short	0x00ff


	//----- nvinfo : EIATTR_MERCURY_ISA_VERSION
	.align		4
        /*0040*/ 	.byte	0x03, 0x5f
        /*0042*/ 	.short	0x0101


	//----- nvinfo : EIATTR_INT_WARP_WIDE_INSTR_OFFSETS
	.align		4
        /*0044*/ 	.byte	0x04, 0x31
        /*0046*/ 	.short	(.L_56 - .L_55)


	//   ....[0]....
.L_55:
        /*0048*/ 	.word	0x00000650


	//----- nvinfo : EIATTR_VRC_CTA_INIT_COUNT
	.align		4
.L_56:
        /*004c*/ 	.byte	0x02, 0x4a
	.zero		1
	.zero		1


	//----- nvinfo : EIATTR_EXIT_INSTR_OFFSETS
	.align		4
        /*0050*/ 	.byte	0x04, 0x1c
        /*0052*/ 	.short	(.L_58 - .L_57)


	//   ....[0]....
.L_57:
        /*0054*/ 	.word	0x00000030


	//   ....[1]....
        /*0058*/ 	.word	0x00000720


	//----- nvinfo : EIATTR_CRS_STACK_SIZE
	.align		4
.L_58:
        /*005c*/ 	.byte	0x04, 0x1e
        /*005e*/ 	.short	(.L_60 - .L_59)
.L_59:
        /*0060*/ 	.word	0x00000000


	//----- nvinfo : EIATTR_CBANK_PARAM_SIZE
	.align		4
.L_60:
        /*0064*/ 	.byte	0x03, 0x19
        /*0066*/ 	.short	0x0014


	//----- nvinfo : EIATTR_PARAM_CBANK
	.align		4
        /*0068*/ 	.byte	0x04, 0x0a
        /*006a*/ 	.short	(.L_62 - .L_61)
	.align		4
.L_61:
        /*006c*/ 	.word	index@(.nv.constant0._Z25ineffectiveMonteCarloCallPyP17curandStateXORWOWi)
        /*0070*/ 	.short	0x0380
        /*0072*/ 	.short	0x0014


	//----- nvinfo : EIATTR_SW_WAR
	.align		4
.L_62:
        /*0074*/ 	.byte	0x04, 0x36
        /*0076*/ 	.short	(.L_64 - .L_63)
.L_63:
        /*0078*/ 	.word	0x00000008
.L_64:


//--------------------- .nv.info._Z9setStatesP17curandStateXORWOWxl --------------------------
	.section	.nv.info._Z9setStatesP17curandStateXORWOWxl,"",@"SHT_CUDA_INFO"
	.sectionflags	@""
	.align	4


	//----- nvinfo : EIATTR_CUDA_API_VERSION
	.align		4
        /*0000*/ 	.byte	0x04, 0x37
        /*0002*/ 	.short	(.L_66 - .L_65)
.L_65:
        /*0004*/ 	.word	0x00000082


	//----- nvinfo : EIATTR_KPARAM_INFO
	.align		4
.L_66:
        /*0008*/ 	.byte	0x04, 0x17
        /*000a*/ 	.short	(.L_68 - .L_67)
.L_67:
        /*000c*/ 	.word	0x00000000
        /*0010*/ 	.short	0x0002
        /*0012*/ 	.short	0x0010
        /*0014*/ 	.byte	0x00, 0xf0, 0x21, 0x00


	//----- nvinfo : EIATTR_KPARAM_INFO
	.align		4
.L_68:
        /*0018*/ 	.byte	0x04, 0x17
        /*001a*/ 	.short	(.L_70 - .L_69)
.L_69:
        /*001c*/ 	.word	0x00000000
        /*0020*/ 	.short	0x0001
        /*0022*/ 	.short	0x0008
        /*0024*/ 	.byte	0x00, 0xf0, 0x21, 0x00


	//----- nvinfo : EIATTR_KPARAM_INFO
	.align		4
.L_70:
        /*0028*/ 	.byte	0x04, 0x17
        /*002a*/ 	.short	(.L_72 - .L_71)
.L_71:
        /*002c*/ 	.word	0x00000000
        /*0030*/ 	.short	0x0000
        /*0032*/ 	.short	0x0000
        /*0034*/ 	.byte	0x00, 0xf5, 0x21, 0x00


	//----- nvinfo : EIATTR_SPARSE_MMA_MASK
	.align		4
.L_72:
        /*0038*/ 	.byte	0x03, 0x50
        /*003a*/ 	.short	0x0000


	//----- nvinfo : EIATTR_MAXREG_COUNT
	.align		4
        /*003c*/ 	.byte	0x03, 0x1b
        /*003e*/ 	.short	0x00ff


	//----- nvinfo : EIATTR_MERCURY_ISA_VERSION
	.align		4
        /*0040*/ 	.byte	0x03, 0x5f
        /*0042*/ 	.short	0x0101


	//----- nvinfo : EIATTR_VRC_CTA_INIT_COUNT
	.align		4
        /*0044*/ 	.byte	0x02, 0x4a
	.zero		1
	.zero		1


	//----- nvinfo : EIATTR_EXIT_INSTR_OFFSETS
	.align		4
        /*0048*/ 	.byte	0x04, 0x1c
        /*004a*/ 	.short	(.L_74 - .L_73)


	//   ....[0]....
.L_73:
        /*004c*/ 	.word	0x00001d60


	//----- nvinfo : EIATTR_CRS_STACK_SIZE
	.align		4
.L_74:
        /*0050*/ 	.byte	0x04, 0x1e
        /*0052*/ 	.short	(.L_76 - .L_75)
.L_75:
        /*0054*/ 	.word	0x00000000


	//----- nvinfo : EIATTR_CBANK_PARAM_SIZE
	.align		4
.L_76:
        /*0058*/ 	.byte	0x03, 0x19
        /*005a*/ 	.short	0x0018


	//----- nvinfo : EIATTR_PARAM_CBANK
	.align		4
        /*005c*/ 	.byte	0x04, 0x0a
        /*005e*/ 	.short	(.L_78 - .L_77)
	.align		4
.L_77:
        /*0060*/ 	.word	index@(.nv.constant0._Z9setStatesP17curandStateXORWOWxl)
        /*0064*/ 	.short	0x0380
        /*0066*/ 	.short	0x0018


	//----- nvinfo : EIATTR_SW_WAR
	.align		4
.L_78:
        /*0068*/ 	.byte	0x04, 0x36
        /*006a*/ 	.short	(.L_80 - .L_79)
.L_79:
        /*006c*/ 	.word	0x00000008
.L_80:


//--------------------- .nv.callgraph             --------------------------
	.section	.nv.callgraph,"",@"SHT_CUDA_CALLGRAPH"
	.align	4
	.sectionentsize	8
	.align		4
        /*0000*/ 	.word	0x00000000
	.align		4
        /*0004*/ 	.word	0xffffffff
	.align		4
        /*0008*/ 	.word	0x00000000
	.align		4
        /*000c*/ 	.word	0xfffffffe
	.align		4
        /*0010*/ 	.word	0x00000000
	.align		4
        /*0014*/ 	.word	0xfffffffd
	.align		4
        /*0018*/ 	.word	0x00000000
	.align		4
        /*001c*/ 	.word	0xfffffffc


//--------------------- .nv.constant4             --------------------------
	.section	.nv.constant4,"a",@progbits
	.align	8
	.align		8
.nv.constant4:
        /*0000*/ 	.dword	precalc_xorwow_matrix
	.align		8
        /*0008*/ 	.dword	precalc_xorwow_offset_matrix
	.align		8
        /*0010*/ 	.dword	mrg32k3aM1
	.align		8
        /*0018*/ 	.dword	mrg32k3aM2
	.align		8
        /*0020*/ 	.dword	mrg32k3aM1SubSeq
	.align		8
        /*0028*/ 	.dword	mrg32k3aM2SubSeq
	.align		8
        /*0030*/ 	.dword	mrg32k3aM1Seq
	.align		8
        /*0038*/ 	.dword	mrg32k3aM2Seq


//--------------------- .nv.constant3             --------------------------
	.section	.nv.constant3,"a",@progbits
	.align	8
.nv.constant3:
	.type		__cr_lgamma_table,@object
	.size		__cr_lgamma_table,(.L_8 - __cr_lgamma_table)
__cr_lgamma_table:
        /*0000*/ 	.byte	0x00, 0x00, 0x00, 0x00, 0x00, 0x00, 0x00, 0x00, 0x00, 0x00, 0x00, 0x00, 0x00, 0x00, 0x00, 0x00
        /*0010*/ 	.byte	0xef, 0x39, 0xfa, 0xfe, 0x42, 0x2e, 0xe6, 0x3f, 0x02, 0x20, 0x2a, 0xfa, 0x0b, 0xab, 0xfc, 0x3f
        /*0020*/ 	.byte	0xf9, 0x2c, 0x92, 0x7c, 0xa7, 0x6c, 0x09, 0x40, 0xc9, 0x79, 0x44, 0x3c, 0x64, 0x26, 0x13, 0x40
        /*0030*/ 	.byte	0xca, 0x01, 0xcf, 0x3a, 0x27, 0x51, 0x1a, 0x40, 0x30, 0xcc, 0x2d, 0xf3, 0xe1, 0x0c, 0x21, 0x40
        /*0040*/ 	.byte	0x0d, 0xb7, 0xfc, 0x82, 0x8e, 0x35, 0x25, 0x40
.L_8:


//--------------------- .text._Z23effectiveMonteCarloCallPyP17curandStateXORWOWi --------------------------
	.section	.text._Z23effectiveMonteCarloCallPyP17curandStateXORWOWi,"ax",@progbits
	.align	128
        .global         _Z23effectiveMonteCarloCallPyP17curandStateXORWOWi
        .type           _Z23effectiveMonteCarloCallPyP17curandStateXORWOWi,@function
        .size           _Z23effectiveMonteCarloCallPyP17curandStateXORWOWi,(.L_x_36 - _Z23effectiveMonteCarloCallPyP17curandStateXORWOWi)
        .other          _Z23effectiveMonteCarloCallPyP17curandStateXORWOWi,@"STO_CUDA_ENTRY STV_DEFAULT"
_Z23effectiveMonteCarloCallPyP17curandStateXORWOWi:
.text._Z23effectiveMonteCarloCallPyP17curandStateXORWOWi:
[----:B------:R-:W-:Y:S01]  /*0000*/  LDC R1, c[0x0][0x37c] ;  /* 0x0000df00ff017b82 */ /* 0x000fe20000000800 */
[----:B------:R-:W0:Y:S01]  /*0010*/  LDCU UR4, c[0x0][0x390] ;  /* 0x00007200ff0477ac */ /* 0x000e220008000800 */
[----:B------:R-:W-:Y:S01]  /*0020*/  CS2R R2, SRZ ;  /* 0x0000000000027805 */ /* 0x000fe2000001ff00 */
[----:B------:R-:W1:Y:S01]  /*0030*/  LDCU.64 UR6, c[0x0][0x358] ;  /* 0x00006b00ff0677ac */ /* 0x000e620008000a00 */
[----:B0-----:R-:W-:-:S09]  /*0040*/  UISETP.GE.AND UP0, UPT, UR4, 0x1, UPT ;  /* 0x000000010400788c */ /* 0x001fd2000bf06270 */
[----:B-1----:R-:W-:Y:S05]  /*0050*/  BRA.U !UP0, `(.L_x_0) ;  /* 0x0000001108107547 */ /* 0x002fea000b800000 */
[----:B------:R-:W0:Y:S01]  /*0060*/  S2R R3, SR_TID.X ;  /* 0x0000000000037919 */ /* 0x000e220000002100 */
[----:B------:R-:W0:Y:S08]  /*0070*/  S2UR UR5, SR_CTAID.X ;  /* 0x00000000000579c3 */ /* 0x000e300000002500 */
[----:B------:R-:W0:Y:S08]  /*0080*/  LDC R0, c[0x0][0x360] ;  /* 0x0000d800ff007b82 */ /* 0x000e300000000800 */
[----:B------:R-:W1:Y:S01]  /*0090*/  LDC.64 R32, c[0x0][0x388] ;  /* 0x0000e200ff207b82 */ /* 0x000e620000000a00 */
[----:B0-----:R-:W-:-:S04]  /*00a0*/  IMAD R0, R0, UR5, R3 ;  /* 0x0000000500007c24 */ /* 0x001fc8000f8e0203 */
[----:B------:R-:W-:-:S04]  /*00b0*/  IMAD.SHL.U32 R3, R0, 0x2, RZ ;  /* 0x0000000200037824 */ /* 0x000fc800078e00ff */
[----:B-1----:R-:W-:-:S05]  /*00c0*/  IMAD.WIDE R32, R3, 0x30, R32 ;  /* 0x0000003003207825 */ /* 0x002fca00078e0220 */
[----:B------:R-:W2:Y:S04]  /*00d0*/  LDG.E.64 R40, desc[UR6][R32.64] ;  /* 0x0000000620287981 */ /* 0x000ea8000c1e1b00 */
[----:B------:R-:W3:Y:S04]  /*00e0*/  LDG.E.64 R38, desc[UR6][R32.64+0x30] ;  /* 0x0000300620267981 */ /* 0x000ee8000c1e1b00 */
[----:B------:R0:W5:Y:S04]  /*00f0*/  LDG.E.64 R10, desc[UR6][R32.64+0x8] ;  /* 0x00000806200a7981 */ /* 0x000168000c1e1b00 */
[----:B------:R0:W5:Y:S04]  /*0100*/  LDG.E.64 R8, desc[UR6][R32.64+0x10] ;  /* 0x0000100620087981 */ /* 0x000168000c1e1b00 */
[----:B------:R0:W5:Y:S04]  /*0110*/  LDG.E.64 R6, desc[UR6][R32.64+0x38] ;  /* 0x0000380620067981 */ /* 0x000168000c1e1b00 */
[----:B------:R0:W5:Y:S01]  /*0120*/  LDG.E.64 R4, desc[UR6][R32.64+0x40] ;  /* 0x0000400620047981 */ /* 0x000162000c1e1b00 */
[----:B------:R-:W-:Y:S01]  /*0130*/  UISETP.NE.AND UP0, UPT, UR4, 0x1, UPT ;  /* 0x000000010400788c */ /* 0x000fe2000bf05270 */
[----:B------:R-:W-:-:S02]  /*0140*/  IMAD.MOV.U32 R0, RZ, RZ, RZ ;  /* 0x000000ffff007224 */ /* 0x000fc400078e00ff */
[----:B--2---:R-:W-:Y:S02]  /*0150*/  IMAD.MOV.U32 R15, RZ, RZ, R40 ;  /* 0x000000ffff0f7224 */ /* 0x004fe400078e0028 */
[----:B---3--:R-:W-:-:S04]  /*0160*/  IMAD.MOV.U32 R2, RZ, RZ, R38 ;  /* 0x000000ffff027224 */ /* 0x008fc800078e0026 */
[----:B0-----:R-:W-:Y:S05]  /*0170*/  BRA.U !UP0, `(.L_x_1) ;  /* 0x0000000908687547 */ /* 0x001fea000b800000 */
[----:B------:R-:W-:Y:S01]  /*0180*/  ULOP3.LUT UR4, UR4, 0x7ffffffe, URZ, 0xc0, !UPT ;  /* 0x7ffffffe04047892 */ /* 0x000fe2000f8ec0ff */
[----:B------:R-:W-:Y:S02]  /*0190*/  VIADD R2, R38, 0x587c5 ;  /* 0x000587c526027836 */ /* 0x000fe40000000000 */
[----:B------:R-:W-:Y:S01]  /*01a0*/  VIADD R35, R40, 0x587c5 ;  /* 0x000587c528237836 */ /* 0x000fe20000000000 */
[----:B------:R-:W-:Y:S01]  /*01b0*/  UIADD3 UR4, UPT, UPT, -UR4, URZ, URZ ;  /* 0x000000ff04047290 */ /* 0x000fe2000fffe1ff */
[----:B------:R-:W-:-:S11]  /*01c0*/  IMAD.MOV.U32 R0, RZ, RZ, RZ ;  /* 0x000000ffff007224 */ /* 0x000fd600078e00ff */
.L_x_6:
[----:B------:R-:W-:Y:S01]  /*01d0*/  SHF.R.U32.HI R12, RZ, 0x2, R41 ;  /* 0x00000002ff0c7819 */ /* 0x000fe20000011629 */
[----:B-----5:R-:W-:Y:S01]  /*01e0*/  IMAD.SHL.U32 R3, R9, 0x10, RZ ;  /* 0x0000001009037824 */ /* 0x020fe200078e00ff */
[----:B------:R-:W-:Y:S01]  /*01f0*/  BSSY.RECONVERGENT B0, `(.L_x_2) ;  /* 0x0000015000007945 */ /* 0x000fe20003800200 */
[----:B------:R-:W-:Y:S01]  /*0200*/  IMAD.MOV.U32 R36, RZ, RZ, R4 ;  /* 0x000000ffff247224 */ /* 0x000fe200078e0004 */
[----:B------:R-:W-:Y:S01]  /*0210*/  LOP3.LUT R12, R12, R41, RZ, 0x3c, !PT ;  /* 0x000000290c0c7212 */ /* 0x000fe200078e3cff */
[----:B------:R-:W-:Y:S02]  /*0220*/  IMAD.MOV.U32 R41, RZ, RZ, R11 ;  /* 0x000000ffff297224 */ /* 0x000fe400078e000b */
[----:B------:R-:W-:Y:S02]  /*0230*/  IMAD.MOV.U32 R11, RZ, RZ, R9 ;  /* 0x000000ffff0b7224 */ /* 0x000fe400078e0009 */
[----:B------:R-:W-:-:S05]  /*0240*/  IMAD.SHL.U32 R13, R12, 0x2, RZ ;  /* 0x000000020c0d7824 */ /* 0x000fca00078e00ff */
[----:B------:R-:W-:Y:S02]  /*0250*/  LOP3.LUT R12, R12, R13, R3, 0x96, !PT ;  /* 0x0000000d0c0c7212 */ /* 0x000fe400078e9603 */
[----:B------:R-:W-:Y:S02]  /*0260*/  MOV R13, 0x340 ;  /* 0x00000340000d7802 */ /* 0x000fe40000000f00 */
[----:B------:R-:W-:Y:S01]  /*0270*/  LOP3.LUT R14, R12, R9, RZ, 0x3c, !PT ;  /* 0x000000090c0e7212 */ /* 0x000fe200078e3cff */
[----:B------:R-:W-:-:S04]  /*0280*/  IMAD.MOV.U32 R12, RZ, RZ, 0x2f800000 ;  /* 0x2f800000ff0c7424 */ /* 0x000fc800078e00ff */
[----:B------:R-:W-:-:S05]  /*0290*/  IMAD.IADD R3, R14, 0x1, R35 ;  /* 0x000000010e037824 */ /* 0x000fca00078e0223 */
[----:B------:R-:W-:-:S05]  /*02a0*/  I2FP.F32.U32 R3, R3 ;  /* 0x0000000300037245 */ /* 0x000fca0000201000 */
[----:B------:R-:W-:Y:S01]  /*02b0*/  FFMA R37, R3, R12, 1.1641532182693481445e-10 ;  /* 0x2f00000003257423 */ /* 0x000fe2000000000c */
[----:B------:R-:W-:Y:S02]  /*02c0*/  IMAD.MOV.U32 R12, RZ, RZ, R8 ;  /* 0x000000ffff0c7224 */ /* 0x000fe400078e0008 */
[----:B------:R-:W-:Y:S01]  /*02d0*/  IMAD.MOV.U32 R3, RZ, RZ, R7 ;  /* 0x000000ffff037224 */ /* 0x000fe200078e0007 */
[----:B------:R-:W0:Y:S01]  /*02e0*/  F2F.F64.F32 R42, R37 ;  /* 0x00000025002a7310 */ /* 0x000e220000201800 */
[----:B------:R-:W-:Y:S02]  /*02f0*/  IMAD.MOV.U32 R7, RZ, RZ, R5 ;  /* 0x000000ffff077224 */ /* 0x000fe400078e0005 */
[----:B------:R-:W-:Y:S02]  /*0300*/  IMAD.MOV.U32 R8, RZ, RZ, R14 ;  /* 0x000000ffff087224 */ /* 0x000fe400078e000e */
[----:B0-----:R-:W-:Y:S02]  /*0310*/  IMAD.MOV.U32 R16, RZ, RZ, R42 ;  /* 0x000000ffff107224 */ /* 0x001fe400078e002a */
[----:B------:R-:W-:-:S07]  /*0320*/  IMAD.MOV.U32 R34, RZ, RZ, R43 ;  /* 0x000000ffff227224 */ /* 0x000fce00078e002b */
[----:B------:R-:W-:Y:S05]  /*0330*/  CALL.REL.NOINC `($_Z23effectiveMonteCarloCallPyP17curandStateXORWOWi$__internal_accurate_pow) ;  /* 0x0000000c006c7944 */ /* 0x000fea0003c00000 */
[----:B------:R-:W-:Y:S05]  /*0340*/  BSYNC.RECONVERGENT B0 ;  /* 0x0000000000007941 */ /* 0x000fea0003800200 */
.L_x_2:
[----:B------:R-:W-:Y:S01]  /*0350*/  SHF.R.U32.HI R4, RZ, 0x2, R39 ;  /* 0x00000002ff047819 */ /* 0x000fe20000011627 */
[----:B------:R-:W-:Y:S01]  /*0360*/  IMAD.SHL.U32 R5, R7, 0x10, RZ ;  /* 0x0000001007057824 */ /* 0x000fe200078e00ff */
[----:B------:R-:W-:Y:S01]  /*0370*/  DADD R42, R42, 2 ;  /* 0x400000002a2a7429 */ /* 0x000fe20000000000 */
[----:B------:R-:W-:Y:S01]  /*0380*/  IMAD.MOV.U32 R16, RZ, RZ, 0x2f800000 ;  /* 0x2f800000ff107424 */ /* 0x000fe200078e00ff */
[----:B------:R-:W-:Y:S01]  /*0390*/  LOP3.LUT R4, R4, R39, RZ, 0x3c, !PT ;  /* 0x0000002704047212 */ /* 0x000fe200078e3cff */
[----:B------:R-:W-:Y:S01]  /*03a0*/  BSSY.RECONVERGENT B0, `(.L_x_3) ;  /* 0x0000017000007945 */ /* 0x000fe20003800200 */
[C---:B------:R-:W-:Y:S02]  /*03b0*/  FSETP.NEU.AND P1, PT, R37.reuse, +INF , PT ;  /* 0x7f8000002500780b */ /* 0x040fe40003f2d000 */
[----:B------:R-:W-:Y:S01]  /*03c0*/  FSETP.NEU.AND P2, PT, R37, RZ, PT ;  /* 0x000000ff2500720b */ /* 0x000fe20003f4d000 */
[----:B------:R-:W-:Y:S01]  /*03d0*/  IMAD.SHL.U32 R9, R4, 0x2, RZ ;  /* 0x0000000204097824 */ /* 0x000fe200078e00ff */
[----:B------:R-:W-:-:S02]  /*03e0*/  MOV R13, 0x510 ;  /* 0x00000510000d7802 */ /* 0x000fc40000000f00 */
[----:B------:R-:W-:Y:S02]  /*03f0*/  FSEL R15, R15, RZ, P2 ;  /* 0x000000ff0f0f7208 */ /* 0x000fe40001000000 */
[----:B------:R-:W-:Y:S02]  /*0400*/  LOP3.LUT R4, R4, R9, R5, 0x96, !PT ;  /* 0x0000000904047212 */ /* 0x000fe400078e9605 */
[----:B------:R-:W-:Y:S02]  /*0410*/  LOP3.LUT R9, R43, 0x7ff00000, RZ, 0xc0, !PT ;  /* 0x7ff000002b097812 */ /* 0x000fe400078ec0ff */
[----:B------:R-:W-:Y:S02]  /*0420*/  LOP3.LUT R4, R4, R7, RZ, 0x3c, !PT ;  /* 0x0000000704047212 */ /* 0x000fe400078e3cff */
[----:B------:R-:W-:Y:S02]  /*0430*/  ISETP.NE.AND P0, PT, R9, 0x7ff00000, PT ;  /* 0x7ff000000900780c */ /* 0x000fe40003f05270 */
[----:B------:R-:W-:Y:S01]  /*0440*/  FSEL R14, R14, RZ, P2 ;  /* 0x000000ff0e0e7208 */ /* 0x000fe20001000000 */
[----:B------:R-:W-:Y:S01]  /*0450*/  IMAD.IADD R5, R4, 0x1, R2 ;  /* 0x0000000104057824 */ /* 0x000fe200078e0202 */
[----:B------:R-:W-:-:S02]  /*0460*/  FSETP.NEU.AND P2, PT, R37, 1, PT ;  /* 0x3f8000002500780b */ /* 0x000fc40003f4d000 */
[----:B------:R-:W-:Y:S02]  /*0470*/  @!P1 FSEL R15, R15, RZ, P0 ;  /* 0x000000ff0f0f9208 */ /* 0x000fe40000000000 */
[----:B------:R-:W-:Y:S02]  /*0480*/  I2FP.F32.U32 R5, R5 ;  /* 0x0000000500057245 */ /* 0x000fe40000201000 */
[----:B------:R-:W-:Y:S02]  /*0490*/  @!P1 FSEL R14, R14, +QNAN , P0 ;  /* 0x7ff000000e0e9808 */ /* 0x000fe40000000000 */
[----:B------:R-:W-:Y:S01]  /*04a0*/  FSEL R44, R15, RZ, P2 ;  /* 0x000000ff0f2c7208 */ /* 0x000fe20001000000 */
[----:B------:R-:W-:Y:S01]  /*04b0*/  FFMA R5, R5, R16, 1.1641532182693481445e-10 ;  /* 0x2f00000005057423 */ /* 0x000fe20000000010 */
[----:B------:R-:W-:-:S03]  /*04c0*/  FSEL R45, R14, 1.875, P2 ;  /* 0x3ff000000e2d7808 */ /* 0x000fc60001000000 */
[----:B------:R-:W0:Y:S02]  /*04d0*/  F2F.F64.F32 R42, R5 ;  /* 0x00000005002a7310 */ /* 0x000e240000201800 */
[----:B0-----:R-:W-:Y:S02]  /*04e0*/  IMAD.MOV.U32 R16, RZ, RZ, R42 ;  /* 0x000000ffff107224 */ /* 0x001fe400078e002a */
[----:B------:R-:W-:-:S07]  /*04f0*/  IMAD.MOV.U32 R34, RZ, RZ, R43 ;  /* 0x000000ffff227224 */ /* 0x000fce00078e002b */
[----:B------:R-:W-:Y:S05]  /*0500*/  CALL.REL.NOINC `($_Z23effectiveMonteCarloCallPyP17curandStateXORWOWi$__internal_accurate_pow) ;  /* 0x0000000800f87944 */ /* 0x000fea0003c00000 */
[----:B------:R-:W-:Y:S05]  /*0510*/  BSYNC.RECONVERGENT B0 ;  /* 0x0000000000007941 */ /* 0x000fea0003800200 */
.L_x_3:
[----:B------:R-:W-:Y:S01]  /*0520*/  DADD R42, R42, 2 ;  /* 0x400000002a2a7429 */ /* 0x000fe20000000000 */
[----:B------:R-:W-:Y:S01]  /*0530*/  SHF.R.U32.HI R9, RZ, 0x2, R10 ;  /* 0x00000002ff097819 */ /* 0x000fe2000001160a */
[----:B------:R-:W-:Y:S01]  /*0540*/  BSSY.RECONVERGENT B0, `(.L_x_4) ;  /* 0x000001e000007945 */ /* 0x000fe20003800200 */
[----:B------:R-:W-:Y:S01]  /*0550*/  FSETP.NEU.AND P1, PT, R5, +INF , PT ;  /* 0x7f8000000500780b */ /* 0x000fe20003f2d000 */
[----:B------:R-:W-:Y:S01]  /*0560*/  VIADD R37, R0, 0x1 ;  /* 0x0000000100257836 */ /* 0x000fe20000000000 */
[----:B------:R-:W-:Y:S01]  /*0570*/  LOP3.LUT R9, R9, R10, RZ, 0x3c, !PT ;  /* 0x0000000a09097212 */ /* 0x000fe200078e3cff */
[----:B------:R-:W-:Y:S01]  /*0580*/  IMAD.SHL.U32 R10, R8, 0x10, RZ ;  /* 0x00000010080a7824 */ /* 0x000fe200078e00ff */
[----:B------:R-:W-:-:S03]  /*0590*/  FSETP.NEU.AND P2, PT, R5, RZ, PT ;  /* 0x000000ff0500720b */ /* 0x000fc60003f4d000 */
[----:B------:R-:W-:Y:S01]  /*05a0*/  LOP3.LUT R42, R43, 0x7ff00000, RZ, 0xc0, !PT ;  /* 0x7ff000002b2a7812 */ /* 0x000fe200078ec0ff */
[----:B------:R-:W-:Y:S01]  /*05b0*/  IMAD.SHL.U32 R13, R9, 0x2, RZ ;  /* 0x00000002090d7824 */ /* 0x000fe200078e00ff */
[----:B------:R-:W-:Y:S02]  /*05c0*/  FSEL R15, R15, RZ, P2 ;  /* 0x000000ff0f0f7208 */ /* 0x000fe40001000000 */
[----:B------:R-:W-:Y:S02]  /*05d0*/  ISETP.NE.AND P0, PT, R42, 0x7ff00000, PT ;  /* 0x7ff000002a00780c */ /* 0x000fe40003f05270 */
[----:B------:R-:W-:Y:S02]  /*05e0*/  FSEL R16, R14, RZ, P2 ;  /* 0x000000ff0e107208 */ /* 0x000fe40001000000 */
[----:B------:R-:W-:Y:S01]  /*05f0*/  LOP3.LUT R9, R9, R13, R10, 0x96, !PT ;  /* 0x0000000d09097212 */ /* 0x000fe200078e960a */
[----:B------:R-:W-:Y:S01]  /*0600*/  IMAD.MOV.U32 R10, RZ, RZ, 0x2f800000 ;  /* 0x2f800000ff0a7424 */ /* 0x000fe200078e00ff */
[----:B------:R-:W-:-:S02]  /*0610*/  FSETP.NEU.AND P2, PT, R5, 1, PT ;  /* 0x3f8000000500780b */ /* 0x000fc40003f4d000 */
[----:B------:R-:W-:Y:S02]  /*0620*/  @!P1 FSEL R15, R15, RZ, P0 ;  /* 0x000000ff0f0f9208 */ /* 0x000fe40000000000 */
[----:B------:R-:W-:Y:S02]  /*0630*/  @!P1 FSEL R16, R16, +QNAN , P0 ;  /* 0x7ff0000010109808 */ /* 0x000fe40000000000 */
[----:B------:R-:W-:Y:S02]  /*0640*/  LOP3.LUT R9, R9, R8, RZ, 0x3c, !PT ;  /* 0x0000000809097212 */ /* 0x000fe400078e3cff */
[----:B------:R-:W-:Y:S02]  /*0650*/  FSEL R14, R15, RZ, P2 ;  /* 0x000000ff0f0e7208 */ /* 0x000fe40001000000 */
[----:B------:R-:W-:Y:S02]  /*0660*/  FSEL R15, R16, 1.875, P2 ;  /* 0x3ff00000100f7808 */ /* 0x000fe40001000000 */
[----:B------:R-:W-:-:S02]  /*0670*/  IADD3 R5, PT, PT, R35, 0x587c5, R9 ;  /* 0x000587c523057810 */ /* 0x000fc40007ffe009 */
[----:B------:R-:W-:Y:S02]  /*0680*/  MOV R13, 0x720 ;  /* 0x00000720000d7802 */ /* 0x000fe40000000f00 */
[----:B------:R-:W-:Y:S01]  /*0690*/  I2FP.F32.U32 R5, R5 ;  /* 0x0000000500057245 */ /* 0x000fe20000201000 */
[----:B------:R-:W-:-:S04]  /*06a0*/  DADD R44, R44, R14 ;  /* 0x000000002c2c7229 */ /* 0x000fc8000000000e */
[----:B------:R-:W-:-:S04]  /*06b0*/  FFMA R10, R5, R10, 1.1641532182693481445e-10 ;  /* 0x2f000000050a7423 */ /* 0x000fc8000000000a */
[----:B------:R-:W0:Y:S01]  /*06c0*/  F2F.F64.F32 R42, R10 ;  /* 0x0000000a002a7310 */ /* 0x000e220000201800 */
[----:B------:R-:W-:-:S14]  /*06d0*/  DSETP.GTU.AND P0, PT, R44, 1, PT ;  /* 0x3ff000002c00742a */ /* 0x000fdc0003f0c000 */
[----:B------:R-:W-:Y:S02]  /*06e0*/  @P0 IMAD.MOV R37, RZ, RZ, R0 ;  /* 0x000000ffff250224 */ /* 0x000fe400078e0200 */
[----:B0-----:R-:W-:Y:S02]  /*06f0*/  IMAD.MOV.U32 R16, RZ, RZ, R42 ;  /* 0x000000ffff107224 */ /* 0x001fe400078e002a */
[----:B------:R-:W-:-:S07]  /*0700*/  IMAD.MOV.U32 R34, RZ, RZ, R43 ;  /* 0x000000ffff227224 */ /* 0x000fce00078e002b */
[----:B------:R-:W-:Y:S05]  /*0710*/  CALL.REL.NOINC `($_Z23effectiveMonteCarloCallPyP17curandStateXORWOWi$__internal_accurate_pow) ;  /* 0x0000000800747944 */ /* 0x000fea0003c00000 */
[----:B------:R-:W-:Y:S05]  /*0720*/  BSYNC.RECONVERGENT B0 ;  /* 0x0000000000007941 */ /* 0x000fea0003800200 */
.L_x_4:
        /* <DEDUP_REMOVED lines=8> */
[----:B------:R-:W-:-:S03]  /*07b0*/  IMAD.SHL.U32 R6, R5, 0x2, RZ ;  /* 0x0000000205067824 */ /* 0x000fc600078e00ff */
[----:B------:R-:W-:Y:S02]  /*07c0*/  FSEL R15, R15, RZ, P2 ;  /* 0x000000ff0f0f7208 */ /* 0x000fe40001000000 */
[----:B------:R-:W-:Y:S02]  /*07d0*/  LOP3.LUT R5, R5, R6, R0, 0x96, !PT ;  /* 0x0000000605057212 */ /* 0x000fe400078e9600 */
[----:B------:R-:W-:Y:S02]  /*07e0*/  LOP3.LUT R6, R43, 0x7ff00000, RZ, 0xc0, !PT ;  /* 0x7ff000002b067812 */ /* 0x000fe400078ec0ff */
[----:B------:R-:W-:Y:S02]  /*07f0*/  LOP3.LUT R5, R5, R4, RZ, 0x3c, !PT ;  /* 0x0000000405057212 */ /* 0x000fe400078e3cff */
[----:B------:R-:W-:Y:S02]  /*0800*/  ISETP.NE.AND P0, PT, R6, 0x7ff00000, PT ;  /* 0x7ff000000600780c */ /* 0x000fe40003f05270 */
[----:B------:R-:W-:-:S02]  /*0810*/  IADD3 R0, PT, PT, R2, 0x587c5, R5 ;  /* 0x000587c502007810 */ /* 0x000fc40007ffe005 */
[----:B------:R-:W-:Y:S02]  /*0820*/  FSEL R14, R14, RZ, P2 ;  /* 0x000000ff0e0e7208 */ /* 0x000fe40001000000 */
[----:B------:R-:W-:Y:S02]  /*0830*/  I2FP.F32.U32 R0, R0 ;  /* 0x0000000000007245 */ /* 0x000fe40000201000 */
[----:B------:R-:W-:Y:S02]  /*0840*/  FSETP.NEU.AND P2, PT, R10, 1, PT ;  /* 0x3f8000000a00780b */ /* 0x000fe40003f4d000 */
[----:B------:R-:W-:Y:S01]  /*0850*/  @!P1 FSEL R15, R15, RZ, P0 ;  /* 0x000000ff0f0f9208 */ /* 0x000fe20000000000 */
[----:B------:R-:W-:Y:S01]  /*0860*/  FFMA R0, R0, R13, 1.1641532182693481445e-10 ;  /* 0x2f00000000007423 */ /* 0x000fe2000000000d */
[----:B------:R-:W-:Y:S02]  /*0870*/  @!P1 FSEL R14, R14, +QNAN , P0 ;  /* 0x7ff000000e0e9808 */ /* 0x000fe40000000000 */
[----:B------:R-:W-:Y:S01]  /*0880*/  FSEL R44, R15, RZ, P2 ;  /* 0x000000ff0f2c7208 */ /* 0x000fe20001000000 */
[----:B------:R-:W0:Y:S01]  /*0890*/  F2F.F64.F32 R42, R0 ;  /* 0x00000000002a7310 */ /* 0x000e220000201800 */
[----:B------:R-:W-:-:S02]  /*08a0*/  FSEL R45, R14, 1.875, P2 ;  /* 0x3ff000000e2d7808 */ /* 0x000fc40001000000 */
[----:B------:R-:W-:Y:S01]  /*08b0*/  MOV R13, 0x8f0 ;  /* 0x000008f0000d7802 */ /* 0x000fe20000000f00 */
[----:B0-----:R-:W-:Y:S02]  /*08c0*/  IMAD.MOV.U32 R16, RZ, RZ, R42 ;  /* 0x000000ffff107224 */ /* 0x001fe400078e002a */
[----:B------:R-:W-:-:S07]  /*08d0*/  IMAD.MOV.U32 R34, RZ, RZ, R43 ;  /* 0x000000ffff227224 */ /* 0x000fce00078e002b */
[----:B------:R-:W-:Y:S05]  /*08e0*/  CALL.REL.NOINC `($_Z23effectiveMonteCarloCallPyP17curandStateXORWOWi$__internal_accurate_pow) ;  /* 0x0000000800007944 */ /* 0x000fea0003c00000 */
[----:B------:R-:W-:Y:S05]  /*08f0*/  BSYNC.RECONVERGENT B0 ;  /* 0x0000000000007941 */ /* 0x000fea0003800200 */
.L_x_5:
[----:B------:R-:W-:Y:S01]  /*0900*/  DADD R42, R42, 2 ;  /* 0x400000002a2a7429 */ /* 0x000fe20000000000 */
[C---:B------:R-:W-:Y:S01]  /*0910*/  FSETP.NEU.AND P1, PT, R0.reuse, +INF , PT ;  /* 0x7f8000000000780b */ /* 0x040fe20003f2d000 */
[----:B------:R-:W-:Y:S01]  /*0920*/  UIADD3 UR4, UPT, UPT, UR4, 0x2, URZ ;  /* 0x0000000204047890 */ /* 0x000fe2000fffe0ff */
[----:B------:R-:W-:Y:S01]  /*0930*/  FSETP.NEU.AND P2, PT, R0, RZ, PT ;  /* 0x000000ff0000720b */ /* 0x000fe20003f4d000 */
[----:B------:R-:W-:Y:S02]  /*0940*/  VIADD R2, R2, 0xb0f8a ;  /* 0x000b0f8a02027836 */ /* 0x000fe40000000000 */
[----:B------:R-:W-:Y:S01]  /*0950*/  UISETP.NE.AND UP0, UPT, UR4, URZ, UPT ;  /* 0x000000ff0400728c */ /* 0x000fe2000bf05270 */
[----:B------:R-:W-:Y:S01]  /*0960*/  FSEL R15, R15, RZ, P2 ;  /* 0x000000ff0f0f7208 */ /* 0x000fe20001000000 */
[----:B------:R-:W-:Y:S01]  /*0970*/  VIADD R35, R35, 0xb0f8a ;  /* 0x000b0f8a23237836 */ /* 0x000fe20000000000 */
[----:B------:R-:W-:Y:S01]  /*0980*/  FSEL R6, R14, RZ, P2 ;  /* 0x000000ff0e067208 */ /* 0x000fe20001000000 */
[----:B------:R-:W-:Y:S01]  /*0990*/  IMAD.MOV.U32 R39, RZ, RZ, R3 ;  /* 0x000000ffff277224 */ /* 0x000fe200078e0003 */
[----:B------:R-:W-:Y:S01]  /*09a0*/  LOP3.LUT R42, R43, 0x7ff00000, RZ, 0xc0, !PT ;  /* 0x7ff000002b2a7812 */ /* 0x000fe200078ec0ff */
[----:B------:R-:W-:Y:S01]  /*09b0*/  IMAD.MOV.U32 R10, RZ, RZ, R12 ;  /* 0x000000ffff0a7224 */ /* 0x000fe200078e000c */
[----:B------:R-:W-:Y:S01]  /*09c0*/  FSETP.NEU.AND P2, PT, R0, 1, PT ;  /* 0x3f8000000000780b */ /* 0x000fe20003f4d000 */
[----:B------:R-:W-:Y:S01]  /*09d0*/  VIADD R0, R37, 0x1 ;  /* 0x0000000125007836 */ /* 0x000fe20000000000 */
[----:B------:R-:W-:-:S04]  /*09e0*/  ISETP.NE.AND P0, PT, R42, 0x7ff00000, PT ;  /* 0x7ff000002a00780c */ /* 0x000fc80003f05270 */
[----:B------:R-:W-:Y:S02]  /*09f0*/  @!P1 FSEL R15, R15, RZ, P0 ;  /* 0x000000ff0f0f9208 */ /* 0x000fe40000000000 */
[----:B------:R-:W-:Y:S02]  /*0a00*/  @!P1 FSEL R6, R6, +QNAN , P0 ;  /* 0x7ff0000006069808 */ /* 0x000fe40000000000 */
[----:B------:R-:W-:Y:S02]  /*0a10*/  FSEL R14, R15, RZ, P2 ;  /* 0x000000ff0f0e7208 */ /* 0x000fe40001000000 */
[----:B------:R-:W-:Y:S01]  /*0a20*/  FSEL R15, R6, 1.875, P2 ;  /* 0x3ff00000060f7808 */ /* 0x000fe20001000000 */
[----:B------:R-:W-:-:S05]  /*0a30*/  IMAD.MOV.U32 R6, RZ, RZ, R36 ;  /* 0x000000ffff067224 */ /* 0x000fca00078e0024 */
[----:B------:R-:W-:-:S08]  /*0a40*/  DADD R44, R44, R14 ;  /* 0x000000002c2c7229 */ /* 0x000fd0000000000e */
[----:B------:R-:W-:-:S14]  /*0a50*/  DSETP.GTU.AND P0, PT, R44, 1, PT ;  /* 0x3ff000002c00742a */ /* 0x000fdc0003f0c000 */
[----:B------:R-:W-:Y:S01]  /*0a60*/  @P0 IMAD.MOV R0, RZ, RZ, R37 ;  /* 0x000000ffff000224 */ /* 0x000fe200078e0225 */
[----:B------:R-:W-:Y:S06]  /*0a70*/  BRA.U UP0, `(.L_x_6) ;  /* 0xfffffff500d47547 */ /* 0x000fec000b83ffff */
[----:B------:R-:W-:Y:S02]  /*0a80*/  VIADD R15, R35, 0xfffa783b ;  /* 0xfffa783b230f7836 */ /* 0x000fe40000000000 */
[----:B------:R-:W-:Y:S02]  /*0a90*/  VIADD R2, R2, 0xfffa783b ;  /* 0xfffa783b02027836 */ /* 0x000fe40000000000 */
[----:B------:R-:W-:Y:S02]  /*0aa0*/  IMAD.MOV.U32 R35, RZ, RZ, R5 ;  /* 0x000000ffff237224 */ /* 0x000fe400078e0005 */
[----:B------:R-:W-:Y:S02]  /*0ab0*/  IMAD.MOV.U32 R34, RZ, RZ, R4 ;  /* 0x000000ffff227224 */ /* 0x000fe400078e0004 */
[----:B------:R-:W-:Y:S02]  /*0ac0*/  IMAD.MOV.U32 R37, RZ, RZ, R7 ;  /* 0x000000ffff257224 */ /* 0x000fe400078e0007 */
[----:B------:R-:W-:-:S02]  /*0ad0*/  IMAD.MOV.U32 R14, RZ, RZ, R8 ;  /* 0x000000ffff0e7224 */ /* 0x000fc400078e0008 */
[----:B------:R-:W-:Y:S02]  /*0ae0*/  IMAD.MOV.U32 R13, RZ, RZ, R11 ;  /* 0x000000ffff0d7224 */ /* 0x000fe400078e000b */
[----:B------:R-:W-:Y:S02]  /*0af0*/  IMAD.MOV.U32 R6, RZ, RZ, R36 ;  /* 0x000000ffff067224 */ /* 0x000fe400078e0024 */
[----:B------:R-:W-:Y:S02]  /*0b00*/  IMAD.MOV.U32 R39, RZ, RZ, R3 ;  /* 0x000000ffff277224 */ /* 0x000fe400078e0003 */
[----:B------:R-:W-:-:S07]  /*0b10*/  IMAD.MOV.U32 R10, RZ, RZ, R12 ;  /* 0x000000ffff0a7224 */ /* 0x000fce00078e000c */
.L_x_1:
[----:B------:R-:W0:Y:S02]  /*0b20*/  LDCU UR4, c[0x0][0x390] ;  /* 0x00007200ff0477ac */ /* 0x000e240008000800 */
[----:B0-----:R-:W-:-:S04]  /*0b30*/  ULOP3.LUT UR4, UR4, 0x1, URZ, 0xc0, !UPT ;  /* 0x0000000104047892 */ /* 0x001fc8000f8ec0ff */
[----:B------:R-:W-:-:S09]  /*0b40*/  UISETP.NE.U32.AND UP0, UPT, UR4, 0x1, UPT ;  /* 0x000000010400788c */ /* 0x000fd2000bf05070 */
[----:B------:R-:W-:Y:S05]  /*0b50*/  BRA.U UP0, `(.L_x_7) ;  /* 0x0000000500207547 */ /* 0x000fea000b800000 */
[----:B------:R-:W-:Y:S01]  /*0b60*/  SHF.R.U32.HI R12, RZ, 0x2, R41 ;  /* 0x00000002ff0c7819 */ /* 0x000fe20000011629 */
[----:B-----5:R-:W-:Y:S01]  /*0b70*/  IMAD.SHL.U32 R3, R9, 0x10, RZ ;  /* 0x0000001009037824 */ /* 0x020fe200078e00ff */
[----:B------:R-:W-:Y:S02]  /*0b80*/  BSSY.RECONVERGENT B0, `(.L_x_8) ;  /* 0x000000e000007945 */ /* 0x000fe40003800200 */
[----:B------:R-:W-:-:S05]  /*0b90*/  LOP3.LUT R12, R12, R41, RZ, 0x3c, !PT ;  /* 0x000000290c0c7212 */ /* 0x000fca00078e3cff */
[----:B------:R-:W-:-:S05]  /*0ba0*/  IMAD.SHL.U32 R13, R12, 0x2, RZ ;  /* 0x000000020c0d7824 */ /* 0x000fca00078e00ff */
[----:B------:R-:W-:Y:S01]  /*0bb0*/  LOP3.LUT R42, R12, R13, R3, 0x96, !PT ;  /* 0x0000000d0c2a7212 */ /* 0x000fe200078e9603 */
[----:B------:R-:W-:Y:S01]  /*0bc0*/  IMAD.MOV.U32 R12, RZ, RZ, 0x2f800000 ;  /* 0x2f800000ff0c7424 */ /* 0x000fe200078e00ff */
[----:B------:R-:W-:Y:S02]  /*0bd0*/  MOV R13, 0xc60 ;  /* 0x00000c60000d7802 */ /* 0x000fe40000000f00 */
[----:B------:R-:W-:-:S04]  /*0be0*/  LOP3.LUT R42, R42, R9, RZ, 0x3c, !PT ;  /* 0x000000092a2a7212 */ /* 0x000fc800078e3cff */
[----:B------:R-:W-:-:S04]  /*0bf0*/  IADD3 R3, PT, PT, R15, 0x587c5, R42 ;  /* 0x000587c50f037810 */ /* 0x000fc80007ffe02a */
[----:B------:R-:W-:-:S05]  /*0c00*/  I2FP.F32.U32 R3, R3 ;  /* 0x0000000300037245 */ /* 0x000fca0000201000 */
[----:B------:R-:W-:-:S04]  /*0c10*/  FFMA R3, R3, R12, 1.1641532182693481445e-10 ;  /* 0x2f00000003037423 */ /* 0x000fc8000000000c */
[----:B------:R-:W0:Y:S02]  /*0c20*/  F2F.F64.F32 R36, R3 ;  /* 0x0000000300247310 */ /* 0x000e240000201800 */
[----:B0-----:R-:W-:Y:S02]  /*0c30*/  IMAD.MOV.U32 R16, RZ, RZ, R36 ;  /* 0x000000ffff107224 */ /* 0x001fe400078e0024 */
[----:B------:R-:W-:-:S07]  /*0c40*/  IMAD.MOV.U32 R34, RZ, RZ, R37 ;  /* 0x000000ffff227224 */ /* 0x000fce00078e0025 */
[----:B------:R-:W-:Y:S05]  /*0c50*/  CALL.REL.NOINC `($_Z23effectiveMonteCarloCallPyP17curandStateXORWOWi$__internal_accurate_pow) ;  /* 0x0000000400247944 */ /* 0x000fea0003c00000 */
[----:B------:R-:W-:Y:S05]  /*0c60*/  BSYNC.RECONVERGENT B0 ;  /* 0x0000000000007941 */ /* 0x000fea0003800200 */
.L_x_8:
[----:B------:R-:W-:Y:S01]  /*0c70*/  SHF.R.U32.HI R12, RZ, 0x2, R39 ;  /* 0x00000002ff0c7819 */ /* 0x000fe20000011627 */
[----:B------:R-:W-:Y:S01]  /*0c80*/  IMAD.SHL.U32 R13, R5, 0x10, RZ ;  /* 0x00000010050d7824 */ /* 0x000fe200078e00ff */
[----:B------:R-:W-:Y:S01]  /*0c90*/  DADD R36, R36, 2 ;  /* 0x4000000024247429 */ /* 0x000fe20000000000 */
[C---:B------:R-:W-:Y:S01]  /*0ca0*/  FSETP.NEU.AND P1, PT, R3.reuse, +INF , PT ;  /* 0x7f8000000300780b */ /* 0x040fe20003f2d000 */
[----:B------:R-:W-:Y:S01]  /*0cb0*/  BSSY.RECONVERGENT B0, `(.L_x_9) ;  /* 0x0000018000007945 */ /* 0x000fe20003800200 */
[----:B------:R-:W-:Y:S02]  /*0cc0*/  LOP3.LUT R12, R12, R39, RZ, 0x3c, !PT ;  /* 0x000000270c0c7212 */ /* 0x000fe400078e3cff */
[----:B------:R-:W-:-:S03]  /*0cd0*/  FSETP.NEU.AND P2, PT, R3, RZ, PT ;  /* 0x000000ff0300720b */ /* 0x000fc60003f4d000 */
[----:B------:R-:W-:Y:S01]  /*0ce0*/  IMAD.SHL.U32 R16, R12, 0x2, RZ ;  /* 0x000000020c107824 */ /* 0x000fe200078e00ff */
[----:B------:R-:W-:Y:S02]  /*0cf0*/  FSEL R15, R15, RZ, P2 ;  /* 0x000000ff0f0f7208 */ /* 0x000fe40001000000 */
[----:B------:R-:W-:Y:S02]  /*0d00*/  FSEL R14, R14, RZ, P2 ;  /* 0x000000ff0e0e7208 */ /* 0x000fe40001000000 */
[----:B------:R-:W-:Y:S01]  /*0d10*/  LOP3.LUT R16, R12, R16, R13, 0x96, !PT ;  /* 0x000000100c107212 */ /* 0x000fe200078e960d */
[----:B------:R-:W-:Y:S01]  /*0d20*/  IMAD.MOV.U32 R13, RZ, RZ, 0x2f800000 ;  /* 0x2f800000ff0d7424 */ /* 0x000fe200078e00ff */
[----:B------:R-:W-:Y:S02]  /*0d30*/  LOP3.LUT R12, R37, 0x7ff00000, RZ, 0xc0, !PT ;  /* 0x7ff00000250c7812 */ /* 0x000fe400078ec0ff */
[----:B------:R-:W-:Y:S02]  /*0d40*/  LOP3.LUT R35, R16, R5, RZ, 0x3c, !PT ;  /* 0x0000000510237212 */ /* 0x000fe400078e3cff */
[----:B------:R-:W-:-:S02]  /*0d50*/  ISETP.NE.AND P0, PT, R12, 0x7ff00000, PT ;  /* 0x7ff000000c00780c */ /* 0x000fc40003f05270 */
[----:B------:R-:W-:Y:S02]  /*0d60*/  IADD3 R2, PT, PT, R2, 0x587c5, R35 ;  /* 0x000587c502027810 */ /* 0x000fe40007ffe023 */
[----:B------:R-:W-:Y:S02]  /*0d70*/  FSETP.NEU.AND P2, PT, R3, 1, PT ;  /* 0x3f8000000300780b */ /* 0x000fe40003f4d000 */
[----:B------:R-:W-:Y:S02]  /*0d80*/  I2FP.F32.U32 R2, R2 ;  /* 0x0000000200027245 */ /* 0x000fe40000201000 */
[----:B------:R-:W-:Y:S02]  /*0d90*/  @!P1 FSEL R15, R15, RZ, P0 ;  /* 0x000000ff0f0f9208 */ /* 0x000fe40000000000 */
[----:B------:R-:W-:Y:S01]  /*0da0*/  @!P1 FSEL R14, R14, +QNAN , P0 ;  /* 0x7ff000000e0e9808 */ /* 0x000fe20000000000 */
[----:B------:R-:W-:Y:S01]  /*0db0*/  FFMA R2, R2, R13, 1.1641532182693481445e-10 ;  /* 0x2f00000002027423 */ /* 0x000fe2000000000d */
[----:B------:R-:W-:-:S02]  /*0dc0*/  FSEL R44, R15, RZ, P2 ;  /* 0x000000ff0f2c7208 */ /* 0x000fc40001000000 */
[----:B------:R-:W-:Y:S01]  /*0dd0*/  FSEL R45, R14, 1.875, P2 ;  /* 0x3ff000000e2d7808 */ /* 0x000fe20001000000 */
[----:B------:R-:W0:Y:S01]  /*0de0*/  F2F.F64.F32 R36, R2 ;  /* 0x0000000200247310 */ /* 0x000e220000201800 */
[----:B------:R-:W-:Y:S01]  /*0df0*/  MOV R13, 0xe30 ;  /* 0x00000e30000d7802 */ /* 0x000fe20000000f00 */
[----:B0-----:R-:W-:Y:S02]  /*0e00*/  IMAD.MOV.U32 R16, RZ, RZ, R36 ;  /* 0x000000ffff107224 */ /* 0x001fe400078e0024 */
[----:B------:R-:W-:-:S07]  /*0e10*/  IMAD.MOV.U32 R34, RZ, RZ, R37 ;  /* 0x000000ffff227224 */ /* 0x000fce00078e0025 */
[----:B------:R-:W-:Y:S05]  /*0e20*/  CALL.REL.NOINC `($_Z23effectiveMonteCarloCallPyP17curandStateXORWOWi$__internal_accurate_pow) ;  /* 0x0000000000b07944 */ /* 0x000fea0003c00000 */
[----:B------:R-:W-:Y:S05]  /*0e30*/  BSYNC.RECONVERGENT B0 ;  /* 0x0000000000007941 */ /* 0x000fea0003800200 */
.L_x_9:
[----:B------:R-:W-:Y:S01]  /*0e40*/  DADD R36, R36, 2 ;  /* 0x4000000024247429 */ /* 0x000fe20000000000 */
[C---:B------:R-:W-:Y:S01]  /*0e50*/  FSETP.NEU.AND P1, PT, R2.reuse, +INF , PT ;  /* 0x7f8000000200780b */ /* 0x040fe20003f2d000 */
[----:B------:R-:W-:Y:S01]  /*0e60*/  IMAD.MOV.U32 R34, RZ, RZ, R5 ;  /* 0x000000ffff227224 */ /* 0x000fe200078e0005 */
[----:B------:R-:W-:Y:S01]  /*0e70*/  FSETP.NEU.AND P2, PT, R2, RZ, PT ;  /* 0x000000ff0200720b */ /* 0x000fe20003f4d000 */
[----:B------:R-:W-:Y:S02]  /*0e80*/  IMAD.MOV.U32 R13, RZ, RZ, R8 ;  /* 0x000000ffff0d7224 */ /* 0x000fe400078e0008 */
[----:B------:R-:W-:Y:S01]  /*0e90*/  IMAD.MOV.U32 R12, RZ, RZ, R11 ;  /* 0x000000ffff0c7224 */ /* 0x000fe200078e000b */
[----:B------:R-:W-:Y:S01]  /*0ea0*/  FSEL R3, R15, RZ, P2 ;  /* 0x000000ff0f037208 */ /* 0x000fe20001000000 */
[----:B------:R-:W-:Y:S01]  /*0eb0*/  IMAD.MOV.U32 R41, RZ, RZ, R10 ;  /* 0x000000ffff297224 */ /* 0x000fe200078e000a */
[----:B------:R-:W-:Y:S02]  /*0ec0*/  FSEL R14, R14, RZ, P2 ;  /* 0x000000ff0e0e7208 */ /* 0x000fe40001000000 */
[----:B------:R-:W-:Y:S01]  /*0ed0*/  LOP3.LUT R36, R37, 0x7ff00000, RZ, 0xc0, !PT ;  /* 0x7ff0000025247812 */ /* 0x000fe200078ec0ff */
[----:B------:R-:W-:Y:S01]  /*0ee0*/  IMAD.MOV.U32 R37, RZ, RZ, R4 ;  /* 0x000000ffff257224 */ /* 0x000fe200078e0004 */
[----:B------:R-:W-:-:S02]  /*0ef0*/  FSETP.NEU.AND P2, PT, R2, 1, PT ;  /* 0x3f8000000200780b */ /* 0x000fc40003f4d000 */
[----:B------:R-:W-:Y:S01]  /*0f00*/  ISETP.NE.AND P0, PT, R36, 0x7ff00000, PT ;  /* 0x7ff000002400780c */ /* 0x000fe20003f05270 */
[----:B------:R-:W-:-:S03]  /*0f10*/  IMAD.MOV.U32 R36, RZ, RZ, R7 ;  /* 0x000000ffff247224 */ /* 0x000fc600078e0007 */
[----:B------:R-:W-:Y:S02]  /*0f20*/  @!P1 FSEL R3, R3, RZ, P0 ;  /* 0x000000ff03039208 */ /* 0x000fe40000000000 */
[----:B------:R-:W-:Y:S02]  /*0f30*/  @!P1 FSEL R14, R14, +QNAN , P0 ;  /* 0x7ff000000e0e9808 */ /* 0x000fe40000000000 */
[----:B------:R-:W-:Y:S02]  /*0f40*/  FSEL R2, R3, RZ, P2 ;  /* 0x000000ff03027208 */ /* 0x000fe40001000000 */
[----:B------:R-:W-:Y:S01]  /*0f50*/  FSEL R3, R14, 1.875, P2 ;  /* 0x3ff000000e037808 */ /* 0x000fe20001000000 */
[----:B------:R-:W-:Y:S02]  /*0f60*/  IMAD.MOV.U32 R14, RZ, RZ, R9 ;  /* 0x000000ffff0e7224 */ /* 0x000fe400078e0009 */
[----:B------:R-:W-:-:S03]  /*0f70*/  IMAD.MOV.U32 R9, RZ, RZ, R42 ;  /* 0x000000ffff097224 */ /* 0x000fc600078e002a */
[----:B------:R-:W-:Y:S01]  /*0f80*/  DADD R44, R44, R2 ;  /* 0x000000002c2c7229 */ /* 0x000fe20000000002 */
[----:B------:R-:W-:Y:S02]  /*0f90*/  VIADD R2, R0, 0x1 ;  /* 0x0000000100027836 */ /* 0x000fe40000000000 */
[----:B------:R-:W-:-:S05]  /*0fa0*/  IMAD.MOV.U32 R3, RZ, RZ, R6 ;  /* 0x000000ffff037224 */ /* 0x000fca00078e0006 */
[----:B------:R-:W-:-:S14]  /*0fb0*/  DSETP.GTU.AND P0, PT, R44, 1, PT ;  /* 0x3ff000002c00742a */ /* 0x000fdc0003f0c000 */
[----:B------:R-:W-:-:S04]  /*0fc0*/  @P0 IMAD.MOV R2, RZ, RZ, R0 ;  /* 0x000000ffff020224 */ /* 0x000fc800078e0200 */
[----:B------:R-:W-:-:S07]  /*0fd0*/  IMAD.MOV.U32 R0, RZ, RZ, R2 ;  /* 0x000000ffff007224 */ /* 0x000fce00078e0002 */
.L_x_7:
[----:B-----5:R-:W0:Y:S01]  /*0fe0*/  LDC R5, c[0x0][0x390] ;  /* 0x0000e400ff057b82 */ /* 0x020e220000000800 */
[----:B------:R-:W-:Y:S01]  /*0ff0*/  IMAD.MOV.U32 R15, RZ, RZ, R9 ;  /* 0x000000ffff0f7224 */ /* 0x000fe200078e0009 */
[----:B------:R-:W-:Y:S04]  /*1000*/  STG.E.64 desc[UR6][R32.64+0x8], R12 ;  /* 0x0000080c20007986 */ /* 0x000fe8000c101b06 */
[----:B------:R-:W-:Y:S04]  /*1010*/  STG.E.64 desc[UR6][R32.64+0x38], R36 ;  /* 0x0000382420007986 */ /* 0x000fe8000c101b06 */
[----:B------:R-:W-:Y:S04]  /*1020*/  STG.E.64 desc[UR6][R32.64+0x40], R34 ;  /* 0x0000402220007986 */ /* 0x000fe8000c101b06 */
[----:B------:R-:W-:Y:S01]  /*1030*/  STG.E.64 desc[UR6][R32.64+0x10], R14 ;  /* 0x0000100e20007986 */ /* 0x000fe2000c101b06 */
[----:B0-----:R-:W-:-:S02]  /*1040*/  IMAD R40, R5, 0x587c5, R40 ;  /* 0x000587c505287824 */ /* 0x001fc400078e0228 */
[----:B------:R-:W-:-:S03]  /*1050*/  IMAD R2, R5, 0x587c5, R38 ;  /* 0x000587c505027824 */ /* 0x000fc600078e0226 */
[----:B------:R-:W-:Y:S04]  /*1060*/  STG.E.64 desc[UR6][R32.64], R40 ;  /* 0x0000002820007986 */ /* 0x000fe8000c101b06 */
[----:B------:R0:W-:Y:S02]  /*1070*/  STG.E.64 desc[UR6][R32.64+0x30], R2 ;  /* 0x0000300220007986 */ /* 0x0001e4000c101b06 */
[----:B0-----:R-:W-:Y:S02]  /*1080*/  IMAD.MOV.U32 R2, RZ, RZ, R0 ;  /* 0x000000ffff027224 */ /* 0x001fe400078e0000 */
[----:B------:R-:W-:-:S07]  /*1090*/  IMAD.MOV.U32 R3, RZ, RZ, RZ ;  /* 0x000000ffff037224 */ /* 0x000fce00078e00ff */
.L_x_0:
[----:B------:R-:W0:Y:S01]  /*10a0*/  S2R R7, SR_CTAID.X ;  /* 0x0000000000077919 */ /* 0x000e220000002500 */
[----:B------:R-:W0:Y:S02]  /*10b0*/  LDC.64 R4, c[0x0][0x380] ;  /* 0x0000e000ff047b82 */ /* 0x000e240000000a00 */
[----:B0-----:R-:W-:-:S05]  /*10c0*/  IMAD.WIDE.U32 R4, R7, 0x8, R4 ;  /* 0x0000000807047825 */ /* 0x001fca00078e0004 */
[----:B------:R-:W-:Y:S01]  /*10d0*/  REDG.E.ADD.64.STRONG.GPU desc[UR6][R4.64], R2 ;  /* 0x000000020400798e */ /* 0x000fe2000c12e506 */
[----:B------:R-:W-:Y:S05]  /*10e0*/  EXIT ;  /* 0x000000000000794d */ /* 0x000fea0003800000 */
        .type           $_Z23effectiveMonteCarloCallPyP17curandStateXORWOWi$__internal_accurate_pow,@function
        .size           $_Z23effectiveMonteCarloCallPyP17curandStateXORWOWi$__internal_accurate_pow,(.L_x_36 - $_Z23effectiveMonteCarloCallPyP17curandStateXORWOWi$__internal_accurate_pow)
$_Z23effectiveMonteCarloCallPyP17curandStateXORWOWi$__internal_accurate_pow:
[----:B------:R-:W-:Y:S01]  /*10f0*/  ISETP.GT.U32.AND P0, PT, R34, 0xfffff, PT ;  /* 0x000fffff2200780c */ /* 0x000fe20003f04070 */
[----:B------:R-:W-:Y:S01]  /*1100*/  IMAD.MOV.U32 R14, RZ, RZ, R16 ;  /* 0x000000ffff0e7224 */ /* 0x000fe200078e0010 */
[----:B------:R-:W-:Y:S01]  /*1110*/  UMOV UR8, 0x7d2cafe2 ;  /* 0x7d2cafe200087882 */ /* 0x000fe20000000000 */
[--C-:B------:R-:W-:Y:S01]  /*1120*/  IMAD.MOV.U32 R15, RZ, RZ, R34.reuse ;  /* 0x000000ffff0f7224 */ /* 0x100fe200078e0022 */
[----:B------:R-:W-:Y:S01]  /*1130*/  UMOV UR9, 0x3eb0f5ff ;  /* 0x3eb0f5ff00097882 */ /* 0x000fe20000000000 */
[----:B------:R-:W-:Y:S01]  /*1140*/  IMAD.MOV.U32 R17, RZ, RZ, R34 ;  /* 0x000000ffff117224 */ /* 0x000fe200078e0022 */
[----:B------:R-:W-:Y:S01]  /*1150*/  UMOV UR10, 0x3b39803f ;  /* 0x3b39803f000a7882 */ /* 0x000fe20000000000 */
[----:B------:R-:W-:Y:S01]  /*1160*/  IMAD.MOV.U32 R20, RZ, RZ, 0x41ad3b5a ;  /* 0x41ad3b5aff147424 */ /* 0x000fe200078e00ff */
[----:B------:R-:W-:Y:S01]  /*1170*/  UMOV UR11, 0x3c7abc9e ;  /* 0x3c7abc9e000b7882 */ /* 0x000fe20000000000 */
[----:B------:R-:W-:-:S04]  /*1180*/  IMAD.MOV.U32 R21, RZ, RZ, 0x3ed0f5d2 ;  /* 0x3ed0f5d2ff157424 */ /* 0x000fc800078e00ff */
[----:B------:R-:W-:-:S10]  /*1190*/  @!P0 DMUL R14, R14, 1.80143985094819840000e+16 ;  /* 0x435000000e0e8828 */ /* 0x000fd40000000000 */
[----:B------:R-:W-:Y:S02]  /*11a0*/  @!P0 IMAD.MOV.U32 R17, RZ, RZ, R15 ;  /* 0x000000ffff118224 */ /* 0x000fe400078e000f */
[----:B------:R-:W-:-:S03]  /*11b0*/  @!P0 IMAD.MOV.U32 R16, RZ, RZ, R14 ;  /* 0x000000ffff108224 */ /* 0x000fc600078e000e */
[----:B------:R-:W-:Y:S01]  /*11c0*/  LOP3.LUT R17, R17, 0x800fffff, RZ, 0xc0, !PT ;  /* 0x800fffff11117812 */ /* 0x000fe200078ec0ff */
[----:B------:R-:W-:Y:S02]  /*11d0*/  IMAD.MOV.U32 R18, RZ, RZ, R16 ;  /* 0x000000ffff127224 */ /* 0x000fe400078e0010 */
[----:B------:R-:W-:Y:S01]  /*11e0*/  IMAD.MOV.U32 R16, RZ, RZ, RZ ;  /* 0x000000ffff107224 */ /* 0x000fe200078e00ff */
[----:B------:R-:W-:-:S04]  /*11f0*/  LOP3.LUT R17, R17, 0x3ff00000, RZ, 0xfc, !PT ;  /* 0x3ff0000011117812 */ /* 0x000fc800078efcff */
[----:B------:R-:W-:Y:S01]  /*1200*/  ISETP.GE.U32.AND P1, PT, R17, 0x3ff6a09f, PT ;  /* 0x3ff6a09f1100780c */ /* 0x000fe20003f26070 */
[----:B------:R-:W-:-:S12]  /*1210*/  IMAD.MOV.U32 R19, RZ, RZ, R17 ;  /* 0x000000ffff137224 */ /* 0x000fd800078e0011 */
[----:B------:R-:W-:-:S04]  /*1220*/  @P1 VIADD R14, R19, 0xfff00000 ;  /* 0xfff00000130e1836 */ /* 0x000fc80000000000 */
[----:B------:R-:W-:Y:S01]  /*1230*/  @P1 IMAD.MOV.U32 R19, RZ, RZ, R14 ;  /* 0x000000ffff131224 */ /* 0x000fe200078e000e */
[----:B------:R-:W-:Y:S02]  /*1240*/  SHF.R.U32.HI R14, RZ, 0x14, R34 ;  /* 0x00000014ff0e7819 */ /* 0x000fe40000011622 */
[----:B------:R-:W-:-:S03]  /*1250*/  @!P0 LEA.HI R14, R15, 0xffffffca, RZ, 0xc ;  /* 0xffffffca0f0e8811 */ /* 0x000fc600078f60ff */
[C---:B------:R-:W-:Y:S02]  /*1260*/  DADD R22, R18.reuse, 1 ;  /* 0x3ff0000012167429 */ /* 0x040fe40000000000 */
[----:B------:R-:W-:Y:S01]  /*1270*/  DADD R18, R18, -1 ;  /* 0xbff0000012127429 */ /* 0x000fe20000000000 */
[C---:B------:R-:W-:Y:S02]  /*1280*/  VIADD R15, R14.reuse, 0xfffffc01 ;  /* 0xfffffc010e0f7836 */ /* 0x040fe40000000000 */
[----:B------:R-:W-:Y:S01]  /*1290*/  @P1 VIADD R15, R14, 0xfffffc02 ;  /* 0xfffffc020e0f1836 */ /* 0x000fe20000000000 */
[----:B------:R-:W0:Y:S02]  /*12a0*/  MUFU.RCP64H R17, R23 ;  /* 0x0000001700117308 */ /* 0x000e240000001800 */
[----:B0-----:R-:W-:-:S08]  /*12b0*/  DFMA R22, -R22, R16, 1 ;  /* 0x3ff000001616742b */ /* 0x001fd00000000110 */
[----:B------:R-:W-:-:S08]  /*12c0*/  DFMA R22, R22, R22, R22 ;  /* 0x000000161616722b */ /* 0x000fd00000000016 */
[----:B------:R-:W-:-:S08]  /*12d0*/  DFMA R22, R16, R22, R16 ;  /* 0x000000161016722b */ /* 0x000fd00000000010 */
[----:B------:R-:W-:-:S08]  /*12e0*/  DMUL R16, R18, R22 ;  /* 0x0000001612107228 */ /* 0x000fd00000000000 */
[----:B------:R-:W-:-:S08]  /*12f0*/  DFMA R16, R18, R22, R16 ;  /* 0x000000161210722b */ /* 0x000fd00000000010 */
[----:B------:R-:W-:-:S08]  /*1300*/  DMUL R28, R16, R16 ;  /* 0x00000010101c7228 */ /* 0x000fd00000000000 */
[----:B------:R-:W-:Y:S01]  /*1310*/  DFMA R20, R28, UR8, R20 ;  /* 0x000000081c147c2b */ /* 0x000fe20008000014 */
[----:B------:R-:W-:Y:S01]  /*1320*/  UMOV UR8, 0x75488a3f ;  /* 0x75488a3f00087882 */ /* 0x000fe20000000000 */
[----:B------:R-:W-:-:S06]  /*1330*/  UMOV UR9, 0x3ef3b20a ;  /* 0x3ef3b20a00097882 */ /* 0x000fcc0000000000 */
[----:B------:R-:W-:Y:S01]  /*1340*/  DFMA R26, R28, R20, UR8 ;  /* 0x000000081c1a7e2b */ /* 0x000fe20008000014 */
[----:B------:R-:W-:Y:S01]  /*1350*/  UMOV UR8, 0xe4faecd5 ;  /* 0xe4faecd500087882 */ /* 0x000fe20000000000 */
[----:B------:R-:W-:Y:S01]  /*1360*/  UMOV UR9, 0x3f1745cd ;  /* 0x3f1745cd00097882 */ /* 0x000fe20000000000 */
[----:B------:R-:W-:-:S05]  /*1370*/  DADD R20, R18, -R16 ;  /* 0x0000000012147229 */ /* 0x000fca0000000810 */
[----:B------:R-:W-:Y:S01]  /*1380*/  DFMA R26, R28, R26, UR8 ;  /* 0x000000081c1a7e2b */ /* 0x000fe2000800001a */
[----:B------:R-:W-:Y:S01]  /*1390*/  UMOV UR8, 0x258a578b ;  /* 0x258a578b00087882 */ /* 0x000fe20000000000 */
[----:B------:R-:W-:Y:S01]  /*13a0*/  UMOV UR9, 0x3f3c71c7 ;  /* 0x3f3c71c700097882 */ /* 0x000fe20000000000 */
[----:B------:R-:W-:-:S05]  /*13b0*/  DADD R20, R20, R20 ;  /* 0x0000000014147229 */ /* 0x000fca0000000014 */
[----:B------:R-:W-:Y:S01]  /*13c0*/  DFMA R26, R28, R26, UR8 ;  /* 0x000000081c1a7e2b */ /* 0x000fe2000800001a */
[----:B------:R-:W-:Y:S01]  /*13d0*/  UMOV UR8, 0x9242b910 ;  /* 0x9242b91000087882 */ /* 0x000fe20000000000 */
[----:B------:R-:W-:Y:S01]  /*13e0*/  UMOV UR9, 0x3f624924 ;  /* 0x3f62492400097882 */ /* 0x000fe20000000000 */
[----:B------:R-:W-:-:S05]  /*13f0*/  DFMA R20, R18, -R16, R20 ;  /* 0x800000101214722b */ /* 0x000fca0000000014 */
[----:B------:R-:W-:Y:S01]  /*1400*/  DFMA R26, R28, R26, UR8 ;  /* 0x000000081c1a7e2b */ /* 0x000fe2000800001a */
[----:B------:R-:W-:Y:S01]  /*1410*/  UMOV UR8, 0x99999dfb ;  /* 0x99999dfb00087882 */ /* 0x000fe20000000000 */
[----:B------:R-:W-:Y:S01]  /*1420*/  UMOV UR9, 0x3f899999 ;  /* 0x3f89999900097882 */ /* 0x000fe20000000000 */
[----:B------:R-:W-:Y:S02]  /*1430*/  DMUL R20, R22, R20 ;  /* 0x0000001416147228 */ /* 0x000fe40000000000 */
[----:B------:R-:W-:-:S03]  /*1440*/  DMUL R22, R16, R16 ;  /* 0x0000001010167228 */ /* 0x000fc60000000000 */
[----:B------:R-:W-:Y:S01]  /*1450*/  DFMA R26, R28, R26, UR8 ;  /* 0x000000081c1a7e2b */ /* 0x000fe2000800001a */
[----:B------:R-:W-:Y:S01]  /*1460*/  UMOV UR8, 0x55555555 ;  /* 0x5555555500087882 */ /* 0x000fe20000000000 */
[----:B------:R-:W-:-:S03]  /*1470*/  UMOV UR9, 0x3fb55555 ;  /* 0x3fb5555500097882 */ /* 0x000fc60000000000 */
[----:B------:R-:W-:-:S03]  /*1480*/  DMUL R30, R16, R22 ;  /* 0x00000016101e7228 */ /* 0x000fc60000000000 */
[----:B------:R-:W-:-:S08]  /*1490*/  DFMA R18, R28, R26, UR8 ;  /* 0x000000081c127e2b */ /* 0x000fd0000800001a */
[----:B------:R-:W-:Y:S01]  /*14a0*/  DADD R24, -R18, UR8 ;  /* 0x0000000812187e29 */ /* 0x000fe20008000100 */
[----:B------:R-:W-:Y:S01]  /*14b0*/  UMOV UR8, 0xb9e7b0 ;  /* 0x00b9e7b000087882 */ /* 0x000fe20000000000 */
[----:B------:R-:W-:-:S06]  /*14c0*/  UMOV UR9, 0x3c46a4cb ;  /* 0x3c46a4cb00097882 */ /* 0x000fcc0000000000 */
[----:B------:R-:W-:Y:S02]  /*14d0*/  DFMA R24, R28, R26, R24 ;  /* 0x0000001a1c18722b */ /* 0x000fe40000000018 */
[----:B------:R-:W-:Y:S01]  /*14e0*/  DFMA R26, R16, R16, -R22 ;  /* 0x00000010101a722b */ /* 0x000fe20000000816 */
[----:B------:R-:W-:Y:S02]  /*14f0*/  VIADD R29, R21, 0x100000 ;  /* 0x00100000151d7836 */ /* 0x000fe40000000000 */
[----:B------:R-:W-:-:S06]  /*1500*/  IMAD.MOV.U32 R28, RZ, RZ, R20 ;  /* 0x000000ffff1c7224 */ /* 0x000fcc00078e0014 */
[----:B------:R-:W-:Y:S02]  /*1510*/  DFMA R26, R16, R28, R26 ;  /* 0x0000001c101a722b */ /* 0x000fe4000000001a */
[----:B------:R-:W-:Y:S01]  /*1520*/  DADD R28, R24, -UR8 ;  /* 0x80000008181c7e29 */ /* 0x000fe20008000000 */
[----:B------:R-:W-:Y:S01]  /*1530*/  UMOV UR8, 0x80000000 ;  /* 0x8000000000087882 */ /* 0x000fe20000000000 */
[----:B------:R-:W-:Y:S01]  /*1540*/  DFMA R24, R16, R22, -R30 ;  /* 0x000000161018722b */ /* 0x000fe2000000081e */
[----:B------:R-:W-:-:S07]  /*1550*/  UMOV UR9, 0x43300000 ;  /* 0x4330000000097882 */ /* 0x000fce0000000000 */
[----:B------:R-:W-:Y:S02]  /*1560*/  DFMA R24, R20, R22, R24 ;  /* 0x000000161418722b */ /* 0x000fe40000000018 */
[----:B------:R-:W-:-:S06]  /*1570*/  DADD R22, R18, R28 ;  /* 0x0000000012167229 */ /* 0x000fcc000000001c */
[----:B------:R-:W-:Y:S02]  /*1580*/  DFMA R24, R16, R26, R24 ;  /* 0x0000001a1018722b */ /* 0x000fe40000000018 */
[----:B------:R-:W-:Y:S02]  /*1590*/  DADD R26, R18, -R22 ;  /* 0x00000000121a7229 */ /* 0x000fe40000000816 */
[----:B------:R-:W-:-:S06]  /*15a0*/  DMUL R18, R22, R30 ;  /* 0x0000001e16127228 */ /* 0x000fcc0000000000 */
[----:B------:R-:W-:Y:S02]  /*15b0*/  DADD R28, R28, R26 ;  /* 0x000000001c1c7229 */ /* 0x000fe4000000001a */
[----:B------:R-:W-:-:S08]  /*15c0*/  DFMA R26, R22, R30, -R18 ;  /* 0x0000001e161a722b */ /* 0x000fd00000000812 */
[----:B------:R-:W-:-:S08]  /*15d0*/  DFMA R24, R22, R24, R26 ;  /* 0x000000181618722b */ /* 0x000fd0000000001a */
[----:B------:R-:W-:-:S08]  /*15e0*/  DFMA R28, R28, R30, R24 ;  /* 0x0000001e1c1c722b */ /* 0x000fd00000000018 */
[----:B------:R-:W-:-:S08]  /*15f0*/  DADD R24, R18, R28 ;  /* 0x0000000012187229 */ /* 0x000fd0000000001c */
[--C-:B------:R-:W-:Y:S02]  /*1600*/  DADD R22, R16, R24.reuse ;  /* 0x0000000010167229 */ /* 0x100fe40000000018 */
[----:B------:R-:W-:-:S06]  /*1610*/  DADD R18, R18, -R24 ;  /* 0x0000000012127229 */ /* 0x000fcc0000000818 */
[----:B------:R-:W-:Y:S02]  /*1620*/  DADD R16, R16, -R22 ;  /* 0x0000000010107229 */ /* 0x000fe40000000816 */
[----:B------:R-:W-:-:S06]  /*1630*/  DADD R18, R28, R18 ;  /* 0x000000001c127229 */ /* 0x000fcc0000000012 */
[----:B------:R-:W-:-:S08]  /*1640*/  DADD R16, R24, R16 ;  /* 0x0000000018107229 */ /* 0x000fd00000000010 */
[----:B------:R-:W-:-:S08]  /*1650*/  DADD R16, R18, R16 ;  /* 0x0000000012107229 */ /* 0x000fd00000000010 */
[----:B------:R-:W-:Y:S01]  /*1660*/  DADD R20, R20, R16 ;  /* 0x0000000014147229 */ /* 0x000fe20000000010 */
[----:B------:R-:W-:Y:S01]  /*1670*/  LOP3.LUT R16, R15, 0x80000000, RZ, 0x3c, !PT ;  /* 0x800000000f107812 */ /* 0x000fe200078e3cff */
[----:B------:R-:W-:-:S06]  /*1680*/  IMAD.MOV.U32 R17, RZ, RZ, 0x43300000 ;  /* 0x43300000ff117424 */ /* 0x000fcc00078e00ff */
[----:B------:R-:W-:Y:S02]  /*1690*/  DADD R18, R22, R20 ;  /* 0x0000000016127229 */ /* 0x000fe40000000014 */
[----:B------:R-:W-:Y:S01]  /*16a0*/  DADD R16, R16, -UR8 ;  /* 0x8000000810107e29 */ /* 0x000fe20008000000 */
[----:B------:R-:W-:Y:S01]  /*16b0*/  UMOV UR8, 0xfefa39ef ;  /* 0xfefa39ef00087882 */ /* 0x000fe20000000000 */
[----:B------:R-:W-:-:S04]  /*16c0*/  UMOV UR9, 0x3fe62e42 ;  /* 0x3fe62e4200097882 */ /* 0x000fc80000000000 */
[--C-:B------:R-:W-:Y:S02]  /*16d0*/  DADD R24, R22, -R18.reuse ;  /* 0x0000000016187229 */ /* 0x100fe40000000812 */
[----:B------:R-:W-:-:S06]  /*16e0*/  DFMA R14, R16, UR8, R18 ;  /* 0x00000008100e7c2b */ /* 0x000fcc0008000012 */
[----:B------:R-:W-:Y:S02]  /*16f0*/  DADD R24, R20, R24 ;  /* 0x0000000014187229 */ /* 0x000fe40000000018 */
[----:B------:R-:W-:-:S08]  /*1700*/  DFMA R22, R16, -UR8, R14 ;  /* 0x8000000810167c2b */ /* 0x000fd0000800000e */
[----:B------:R-:W-:-:S08]  /*1710*/  DADD R22, -R18, R22 ;  /* 0x0000000012167229 */ /* 0x000fd00000000116 */
[----:B------:R-:W-:Y:S01]  /*1720*/  DADD R18, R24, -R22 ;  /* 0x0000000018127229 */ /* 0x000fe20000000816 */
[----:B------:R-:W-:Y:S02]  /*1730*/  IMAD.MOV.U32 R22, RZ, RZ, 0x652b82fe ;  /* 0x652b82feff167424 */ /* 0x000fe400078e00ff */
[----:B------:R-:W-:-:S05]  /*1740*/  IMAD.MOV.U32 R23, RZ, RZ, 0x3ff71547 ;  /* 0x3ff71547ff177424 */ /* 0x000fca00078e00ff */
[----:B------:R-:W-:-:S08]  /*1750*/  DFMA R18, R16, UR10, R18 ;  /* 0x0000000a10127c2b */ /* 0x000fd00008000012 */
[----:B------:R-:W-:-:S08]  /*1760*/  DADD R16, R14, R18 ;  /* 0x000000000e107229 */ /* 0x000fd00000000012 */
[----:B------:R-:W-:Y:S02]  /*1770*/  DADD R20, R14, -R16 ;  /* 0x000000000e147229 */ /* 0x000fe40000000810 */
[----:B------:R-:W-:-:S06]  /*1780*/  DMUL R14, R16, 2 ;  /* 0x40000000100e7828 */ /* 0x000fcc0000000000 */
[----:B------:R-:W-:Y:S02]  /*1790*/  DADD R18, R18, R20 ;  /* 0x0000000012127229 */ /* 0x000fe40000000014 */
[----:B------:R-:W-:-:S08]  /*17a0*/  DFMA R16, R16, 2, -R14 ;  /* 0x400000001010782b */ /* 0x000fd0000000080e */
[----:B------:R-:W-:-:S08]  /*17b0*/  DFMA R18, R18, 2, R16 ;  /* 0x400000001212782b */ /* 0x000fd00000000010 */
[----:B------:R-:W-:-:S08]  /*17c0*/  DADD R24, R14, R18 ;  /* 0x000000000e187229 */ /* 0x000fd00000000012 */
[----:B------:R-:W-:Y:S02]  /*17d0*/  DFMA R22, R24, R22, 6.75539944105574400000e+15 ;  /* 0x433800001816742b */ /* 0x000fe40000000016 */
[----:B------:R-:W-:Y:S01]  /*17e0*/  FSETP.GEU.AND P0, PT, |R25|, 4.1917929649353027344, PT ;  /* 0x4086232b1900780b */ /* 0x000fe20003f0e200 */
[----:B------:R-:W-:-:S05]  /*17f0*/  DADD R14, R14, -R24 ;  /* 0x000000000e0e7229 */ /* 0x000fca0000000818 */
[----:B------:R-:W-:-:S03]  /*1800*/  DADD R16, R22, -6.75539944105574400000e+15 ;  /* 0xc338000016107429 */ /* 0x000fc60000000000 */
[----:B------:R-:W-:-:S05]  /*1810*/  DADD R18, R18, R14 ;  /* 0x0000000012127229 */ /* 0x000fca000000000e */
[----:B------:R-:W-:Y:S01]  /*1820*/  DFMA R20, R16, -UR8, R24 ;  /* 0x8000000810147c2b */ /* 0x000fe20008000018 */
[----:B------:R-:W-:Y:S01]  /*1830*/  UMOV UR8, 0x3b39803f ;  /* 0x3b39803f00087882 */ /* 0x000fe20000000000 */
[----:B------:R-:W-:-:S06]  /*1840*/  UMOV UR9, 0x3c7abc9e ;  /* 0x3c7abc9e00097882 */ /* 0x000fcc0000000000 */
[----:B------:R-:W-:Y:S01]  /*1850*/  DFMA R20, R16, -UR8, R20 ;  /* 0x8000000810147c2b */ /* 0x000fe20008000014 */
[----:B------:R-:W-:Y:S01]  /*1860*/  UMOV UR8, 0x69ce2bdf ;  /* 0x69ce2bdf00087882 */ /* 0x000fe20000000000 */
[----:B------:R-:W-:Y:S01]  /*1870*/  IMAD.MOV.U32 R16, RZ, RZ, -0x35dec16 ;  /* 0xfca213eaff107424 */ /* 0x000fe200078e00ff */
[----:B------:R-:W-:Y:S01]  /*1880*/  UMOV UR9, 0x3e5ade15 ;  /* 0x3e5ade1500097882 */ /* 0x000fe20000000000 */
[----:B------:R-:W-:-:S06]  /*1890*/  IMAD.MOV.U32 R17, RZ, RZ, 0x3e928af3 ;  /* 0x3e928af3ff117424 */ /* 0x000fcc00078e00ff */
[----:B------:R-:W-:Y:S01]  /*18a0*/  DFMA R16, R20, UR8, R16 ;  /* 0x0000000814107c2b */ /* 0x000fe20008000010 */
[----:B------:R-:W-:Y:S01]  /*18b0*/  UMOV UR8, 0x62401315 ;  /* 0x6240131500087882 */ /* 0x000fe20000000000 */
[----:B------:R-:W-:-:S06]  /*18c0*/  UMOV UR9, 0x3ec71dee ;  /* 0x3ec71dee00097882 */ /* 0x000fcc0000000000 */
[----:B------:R-:W-:Y:S01]  /*18d0*/  DFMA R16, R20, R16, UR8 ;  /* 0x0000000814107e2b */ /* 0x000fe20008000010 */
        /* <DEDUP_REMOVED lines=20> */
[----:B------:R-:W-:-:S08]  /*1a20*/  DFMA R16, R20, R16, UR8 ;  /* 0x0000000814107e2b */ /* 0x000fd00008000010 */
[----:B------:R-:W-:-:S08]  /*1a30*/  DFMA R16, R20, R16, 1 ;  /* 0x3ff000001410742b */ /* 0x000fd00000000010 */
[----:B------:R-:W-:-:S10]  /*1a40*/  DFMA R16, R20, R16, 1 ;  /* 0x3ff000001410742b */ /* 0x000fd40000000010 */
[----:B------:R-:W-:Y:S02]  /*1a50*/  IMAD R21, R22, 0x100000, R17 ;  /* 0x0010000016157824 */ /* 0x000fe400078e0211 */
[----:B------:R-:W-:Y:S01]  /*1a60*/  IMAD.MOV.U32 R20, RZ, RZ, R16 ;  /* 0x000000ffff147224 */ /* 0x000fe200078e0010 */
[----:B------:R-:W-:Y:S06]  /*1a70*/  @!P0 BRA `(.L_x_10) ;  /* 0x0000000000308947 */ /* 0x000fec0003800000 */
[----:B------:R-:W-:Y:S01]  /*1a80*/  FSETP.GEU.AND P1, PT, |R25|, 4.2275390625, PT ;  /* 0x408748001900780b */ /* 0x000fe20003f2e200 */
[C---:B------:R-:W-:Y:S02]  /*1a90*/  DADD R20, R24.reuse, +INF ;  /* 0x7ff0000018147429 */ /* 0x040fe40000000000 */
[----:B------:R-:W-:-:S08]  /*1aa0*/  DSETP.GEU.AND P0, PT, R24, RZ, PT ;  /* 0x000000ff1800722a */ /* 0x000fd00003f0e000 */
[----:B------:R-:W-:Y:S02]  /*1ab0*/  FSEL R20, R20, RZ, P0 ;  /* 0x000000ff14147208 */ /* 0x000fe40000000000 */
[----:B------:R-:W-:Y:S02]  /*1ac0*/  @!P1 LEA.HI R14, R22, R22, RZ, 0x1 ;  /* 0x00000016160e9211 */ /* 0x000fe400078f08ff */
[----:B------:R-:W-:Y:S02]  /*1ad0*/  FSEL R21, R21, RZ, P0 ;  /* 0x000000ff15157208 */ /* 0x000fe40000000000 */
[----:B------:R-:W-:-:S05]  /*1ae0*/  @!P1 SHF.R.S32.HI R14, RZ, 0x1, R14 ;  /* 0x00000001ff0e9819 */ /* 0x000fca000001140e */
[----:B------:R-:W-:Y:S02]  /*1af0*/  @!P1 IMAD.IADD R15, R22, 0x1, -R14 ;  /* 0x00000001160f9824 */ /* 0x000fe400078e0a0e */
[----:B------:R-:W-:Y:S02]  /*1b00*/  @!P1 IMAD R17, R14, 0x100000, R17 ;  /* 0x001000000e119824 */ /* 0x000fe400078e0211 */
[----:B------:R-:W-:Y:S01]  /*1b10*/  @!P1 IMAD.MOV.U32 R14, RZ, RZ, RZ ;  /* 0x000000ffff0e9224 */ /* 0x000fe200078e00ff */
[----:B------:R-:W-:-:S06]  /*1b20*/  @!P1 LEA R15, R15, 0x3ff00000, 0x14 ;  /* 0x3ff000000f0f9811 */ /* 0x000fcc00078ea0ff */
[----:B------:R-:W-:-:S11]  /*1b30*/  @!P1 DMUL R20, R16, R14 ;  /* 0x0000000e10149228 */ /* 0x000fd60000000000 */
.L_x_10:
[----:B------:R-:W-:Y:S01]  /*1b40*/  DFMA R18, R18, R20, R20 ;  /* 0x000000141212722b */ /* 0x000fe20000000014 */
[----:B------:R-:W-:Y:S01]  /*1b50*/  IMAD.MOV.U32 R16, RZ, RZ, R13 ;  /* 0x000000ffff107224 */ /* 0x000fe200078e000d */
[----:B------:R-:W-:Y:S01]  /*1b60*/  DSETP.NEU.AND P0, PT, |R20|, +INF , PT ;  /* 0x7ff000001400742a */ /* 0x000fe20003f0d200 */
[----:B------:R-:W-:-:S07]  /*1b70*/  IMAD.MOV.U32 R17, RZ, RZ, 0x0 ;  /* 0x00000000ff117424 */ /* 0x000fce00078e00ff */
[----:B------:R-:W-:Y:S02]  /*1b80*/  FSEL R15, R20, R18, !P0 ;  /* 0x00000012140f7208 */ /* 0x000fe40004000000 */
[----:B------:R-:W-:Y:S01]  /*1b90*/  FSEL R14, R21, R19, !P0 ;  /* 0x00000013150e7208 */ /* 0x000fe20004000000 */
[----:B------:R-:W-:Y:S06]  /*1ba0*/  RET.REL.NODEC R16 `(_Z23effectiveMonteCarloCallPyP17curandStateXORWOWi) ;  /* 0xffffffe410147950 */ /* 0x000fec0003c3ffff */
.L_x_11:
[----:B------:R-:W-:-:S00]  /*1bb0*/  BRA `(.L_x_11) ;  /* 0xfffffffc00fc7947 */ /* 0x000fc0000383ffff */
[----:B------:R-:W-:-:S00]  /*1bc0*/  NOP ;  /* 0x0000000000007918 */ /* 0x000fc00000000000 */
        /* <DEDUP_REMOVED lines=11> */
.L_x_36:


//--------------------- .text._Z25ineffectiveMonteCarloCallPyP17curandStateXORWOWi --------------------------
	.section	.text._Z25ineffectiveMonteCarloCallPyP17curandStateXORWOWi,"ax",@progbits
	.align	128
        .global         _Z25ineffectiveMonteCarloCallPyP17curandStateXORWOWi
        .type           _Z25ineffectiveMonteCarloCallPyP17curandStateXORWOWi,@function
        .size           _Z25ineffectiveMonteCarloCallPyP17curandStateXORWOWi,(.L_x_37 - _Z25ineffectiveMonteCarloCallPyP17curandStateXORWOWi)
        .other          _Z25ineffectiveMonteCarloCallPyP17curandStateXORWOWi,@"STO_CUDA_ENTRY STV_DEFAULT"
_Z25ineffectiveMonteCarloCallPyP17curandStateXORWOWi:
.text._Z25ineffectiveMonteCarloCallPyP17curandStateXORWOWi:
[----:B------:R-:W-:Y:S08]  /*0000*/  LDC R1, c[0x0][0x37c] ;  /* 0x0000df00ff017b82 */ /* 0x000ff00000000800 */
[----:B------:R-:W0:Y:S02]  /*0010*/  LDC R2, c[0x0][0x390] ;  /* 0x0000e400ff027b82 */ /* 0x000e240000000800 */
[----:B0-----:R-:W-:-:S13]  /*0020*/  ISETP.GE.AND P0, PT, R2, 0x1, PT ;  /* 0x000000010200780c */ /* 0x001fda0003f06270 */
[----:B------:R-:W-:Y:S05]  /*0030*/  @!P0 EXIT ;  /* 0x000000000000894d */ /* 0x000fea0003800000 */
[----:B------:R-:W0:Y:S01]  /*0040*/  S2R R0, SR_CTAID.X ;  /* 0x0000000000007919 */ /* 0x000e220000002500 */
[----:B------:R-:W0:Y:S01]  /*0050*/  LDCU UR4, c[0x0][0x360] ;  /* 0x00006c00ff0477ac */ /* 0x000e220008000800 */
[----:B------:R-:W1:Y:S01]  /*0060*/  LDC.64 R4, c[0x0][0x388] ;  /* 0x0000e200ff047b82 */ /* 0x000e620000000a00 */
[----:B------:R-:W-:Y:S01]  /*0070*/  IMAD.MOV R2, RZ, RZ, -R2 ;  /* 0x000000ffff027224 */ /* 0x000fe200078e0a02 */
[----:B------:R-:W0:Y:S01]  /*0080*/  S2R R3, SR_TID.X ;  /* 0x0000000000037919 */ /* 0x000e220000002100 */
[----:B------:R-:W2:Y:S01]  /*0090*/  LDCU.64 UR8, c[0x0][0x358] ;  /* 0x00006b00ff0877ac */ /* 0x000ea20008000a00 */
[----:B0-----:R-:W-:-:S04]  /*00a0*/  IMAD R0, R0, UR4, R3 ;  /* 0x0000000400007c24 */ /* 0x001fc8000f8e0203 */
[----:B------:R-:W-:-:S04]  /*00b0*/  IMAD.SHL.U32 R3, R0, 0x2, RZ ;  /* 0x0000000200037824 */ /* 0x000fc800078e00ff */
[----:B-12---:R-:W-:-:S07]  /*00c0*/  IMAD.WIDE R4, R3, 0x30, R4 ;  /* 0x0000003003047825 */ /* 0x006fce00078e0204 */
.L_x_16:
[----:B------:R-:W2:Y:S04]  /*00d0*/  LDG.E.64 R10, desc[UR8][R4.64] ;  /* 0x00000008040a7981 */ /* 0x000ea8000c1e1b00 */
[----:B0-----:R-:W3:Y:S04]  /*00e0*/  LDG.E.64 R6, desc[UR8][R4.64+0x10] ;  /* 0x0000100804067981 */ /* 0x001ee8000c1e1b00 */
[----:B------:R-:W4:Y:S01]  /*00f0*/  LDG.E.64 R8, desc[UR8][R4.64+0x8] ;  /* 0x0000080804087981 */ /* 0x000f22000c1e1b00 */
[----:B------:R-:W-:Y:S01]  /*0100*/  VIADD R2, R2, 0x1 ;  /* 0x0000000102027836 */ /* 0x000fe20000000000 */
[----:B------:R-:W-:Y:S04]  /*0110*/  BSSY.RECONVERGENT B0, `(.L_x_12) ;  /* 0x0000019000007945 */ /* 0x000fe80003800200 */
[----:B------:R-:W-:-:S02]  /*0120*/  ISETP.NE.AND P0, PT, R2, RZ, PT ;  /* 0x000000ff0200720c */ /* 0x000fc40003f05270 */
[----:B--2---:R-:W-:Y:S01]  /*0130*/  SHF.R.U32.HI R0, RZ, 0x2, R11 ;  /* 0x00000002ff007819 */ /* 0x004fe2000001160b */
[----:B------:R-:W-:-:S03]  /*0140*/  VIADD R10, R10, 0x587c5 ;  /* 0x000587c50a0a7836 */ /* 0x000fc60000000000 */
[----:B------:R-:W-:Y:S01]  /*0150*/  LOP3.LUT R0, R0, R11, RZ, 0x3c, !PT ;  /* 0x0000000b00007212 */ /* 0x000fe200078e3cff */
[----:B---3--:R-:W-:Y:S02]  /*0160*/  IMAD.SHL.U32 R3, R7, 0x10, RZ ;  /* 0x0000001007037824 */ /* 0x008fe400078e00ff */
[----:B------:R-:W-:Y:S02]  /*0170*/  IMAD.MOV.U32 R13, RZ, RZ, R6 ;  /* 0x000000ffff0d7224 */ /* 0x000fe400078e0006 */
[C---:B------:R-:W-:Y:S02]  /*0180*/  IMAD.SHL.U32 R11, R0.reuse, 0x2, RZ ;  /* 0x00000002000b7824 */ /* 0x040fe400078e00ff */
[----:B------:R-:W-:Y:S02]  /*0190*/  IMAD.MOV.U32 R14, RZ, RZ, R7 ;  /* 0x000000ffff0e7224 */ /* 0x000fe400078e0007 */
[----:B----4-:R-:W-:Y:S01]  /*01a0*/  IMAD.MOV.U32 R12, RZ, RZ, R9 ;  /* 0x000000ffff0c7224 */ /* 0x010fe200078e0009 */
[----:B------:R-:W-:Y:S01]  /*01b0*/  LOP3.LUT R0, R0, R11, R3, 0x96, !PT ;  /* 0x0000000b00007212 */ /* 0x000fe200078e9603 */
[----:B------:R-:W-:-:S02]  /*01c0*/  IMAD.MOV.U32 R11, RZ, RZ, R8 ;  /* 0x000000ffff0b7224 */ /* 0x000fc400078e0008 */
[----:B------:R-:W-:Y:S01]  /*01d0*/  IMAD.MOV.U32 R3, RZ, RZ, 0x2f800000 ;  /* 0x2f800000ff037424 */ /* 0x000fe200078e00ff */
[----:B------:R-:W-:Y:S01]  /*01e0*/  LOP3.LUT R15, R0, R7, RZ, 0x3c, !PT ;  /* 0x00000007000f7212 */ /* 0x000fe200078e3cff */
[----:B------:R0:W-:Y:S04]  /*01f0*/  STG.E.64 desc[UR8][R4.64+0x8], R12 ;  /* 0x0000080c04007986 */ /* 0x0001e8000c101b08 */
[----:B------:R-:W-:Y:S01]  /*0200*/  IMAD.IADD R0, R15, 0x1, R10 ;  /* 0x000000010f007824 */ /* 0x000fe200078e020a */
[----:B------:R0:W-:Y:S04]  /*0210*/  STG.E.64 desc[UR8][R4.64+0x10], R14 ;  /* 0x0000100e04007986 */ /* 0x0001e8000c101b08 */
[----:B------:R-:W-:Y:S01]  /*0220*/  I2FP.F32.U32 R0, R0 ;  /* 0x0000000000007245 */ /* 0x000fe20000201000 */
[----:B------:R0:W-:Y:S04]  /*0230*/  STG.E.64 desc[UR8][R4.64], R10 ;  /* 0x0000000a04007986 */ /* 0x0001e8000c101b08 */
[----:B------:R-:W-:Y:S01]  /*0240*/  FFMA R8, R0, R3, 1.1641532182693481445e-10 ;  /* 0x2f00000000087423 */ /* 0x000fe20000000003 */
[----:B------:R-:W-:-:S03]  /*0250*/  MOV R0, 0x2a0 ;  /* 0x000002a000007802 */ /* 0x000fc60000000f00 */
[----:B------:R-:W1:Y:S02]  /*0260*/  F2F.F64.F32 R6, R8 ;  /* 0x0000000800067310 */ /* 0x000e640000201800 */
[----:B-1----:R-:W-:Y:S02]  /*0270*/  IMAD.MOV.U32 R24, RZ, RZ, R6 ;  /* 0x000000ffff187224 */ /* 0x002fe400078e0006 */
[----:B0-----:R-:W-:-:S07]  /*0280*/  IMAD.MOV.U32 R25, RZ, RZ, R7 ;  /* 0x000000ffff197224 */ /* 0x001fce00078e0007 */
[----:B------:R-:W-:Y:S05]  /*0290*/  CALL.REL.NOINC `($_Z25ineffectiveMonteCarloCallPyP17curandStateXORWOWi$__internal_accurate_pow) ;  /* 0x0000000400247944 */ /* 0x000fea0003c00000 */
[----:B------:R-:W-:Y:S05]  /*02a0*/  BSYNC.RECONVERGENT B0 ;  /* 0x0000000000007941 */ /* 0x000fea0003800200 */
.L_x_12:
[----:B------:R-:W2:Y:S04]  /*02b0*/  LDG.E.64 R18, desc[UR8][R4.64+0x30] ;  /* 0x0000300804127981 */ /* 0x000ea8000c1e1b00 */
[----:B------:R-:W3:Y:S04]  /*02c0*/  LDG.E.64 R14, desc[UR8][R4.64+0x40] ;  /* 0x00004008040e7981 */ /* 0x000ee8000c1e1b00 */
[----:B------:R-:W4:Y:S01]  /*02d0*/  LDG.E.64 R12, desc[UR8][R4.64+0x38] ;  /* 0x00003808040c7981 */ /* 0x000f22000c1e1b00 */
[----:B------:R-:W-:Y:S01]  /*02e0*/  DADD R6, R6, 2 ;  /* 0x4000000006067429 */ /* 0x000fe20000000000 */
[C---:B------:R-:W-:Y:S01]  /*02f0*/  FSETP.NEU.AND P2, PT, R8.reuse, +INF , PT ;  /* 0x7f8000000800780b */ /* 0x040fe20003f4d000 */
[----:B------:R-:W-:Y:S01]  /*0300*/  BSSY.RECONVERGENT B0, `(.L_x_13) ;  /* 0x0000022000007945 */ /* 0x000fe20003800200 */
[----:B------:R-:W-:-:S03]  /*0310*/  FSETP.NEU.AND P3, PT, R8, RZ, PT ;  /* 0x000000ff0800720b */ /* 0x000fc60003f6d000 */
[----:B------:R-:W-:Y:S01]  /*0320*/  IMAD.MOV.U32 R6, RZ, RZ, 0x2f800000 ;  /* 0x2f800000ff067424 */ /* 0x000fe200078e00ff */
[----:B------:R-:W-:Y:S02]  /*0330*/  FSEL R16, R16, RZ, P3 ;  /* 0x000000ff10107208 */ /* 0x000fe40001800000 */
        /* <DEDUP_REMOVED lines=9> */
[----:B------:R-:W-:Y:S01]  /*03d0*/  IMAD.MOV.U32 R19, RZ, RZ, R12 ;  /* 0x000000ffff137224 */ /* 0x000fe200078e000c */
[----:B------:R-:W-:-:S02]  /*03e0*/  FSEL R9, R10, RZ, P3 ;  /* 0x000000ff0a097208 */ /* 0x000fc40001800000 */
[----:B------:R-:W-:Y:S01]  /*03f0*/  LOP3.LUT R21, R0, R15, RZ, 0x3c, !PT ;  /* 0x0000000f00157212 */ /* 0x000fe200078e3cff */
[----:B------:R0:W-:Y:S01]  /*0400*/  STG.E.64 desc[UR8][R4.64+0x38], R22 ;  /* 0x0000381604007986 */ /* 0x0001e2000c101b08 */
[----:B------:R-:W-:Y:S02]  /*0410*/  LOP3.LUT R0, R7, 0x7ff00000, RZ, 0xc0, !PT ;  /* 0x7ff0000007007812 */ /* 0x000fe400078ec0ff */
[----:B------:R-:W-:Y:S01]  /*0420*/  IADD3 R3, PT, PT, R21, R18, RZ ;  /* 0x0000001215037210 */ /* 0x000fe20007ffe0ff */
[----:B------:R0:W-:Y:S01]  /*0430*/  STG.E.64 desc[UR8][R4.64+0x40], R20 ;  /* 0x0000401404007986 */ /* 0x0001e2000c101b08 */
[----:B------:R-:W-:Y:S02]  /*0440*/  ISETP.NE.AND P1, PT, R0, 0x7ff00000, PT ;  /* 0x7ff000000000780c */ /* 0x000fe40003f25270 */
[----:B------:R-:W-:Y:S01]  /*0450*/  I2FP.F32.U32 R3, R3 ;  /* 0x0000000300037245 */ /* 0x000fe20000201000 */
[----:B------:R0:W-:Y:S01]  /*0460*/  STG.E.64 desc[UR8][R4.64+0x30], R18 ;  /* 0x0000301204007986 */ /* 0x0001e2000c101b08 */
[----:B------:R-:W-:-:S02]  /*0470*/  FSETP.NEU.AND P3, PT, R8, 1, PT ;  /* 0x3f8000000800780b */ /* 0x000fc40003f6d000 */
[----:B------:R-:W-:Y:S01]  /*0480*/  @!P2 FSEL R9, R9, RZ, P1 ;  /* 0x000000ff0909a208 */ /* 0x000fe20000800000 */
[----:B------:R-:W-:Y:S01]  /*0490*/  FFMA R3, R3, R6, 1.1641532182693481445e-10 ;  /* 0x2f00000003037423 */ /* 0x000fe20000000006 */
[----:B------:R-:W-:Y:S02]  /*04a0*/  @!P2 FSEL R16, R16, +QNAN , P1 ;  /* 0x7ff000001010a808 */ /* 0x000fe40000800000 */
[----:B------:R-:W-:Y:S01]  /*04b0*/  FSEL R8, R9, RZ, P3 ;  /* 0x000000ff09087208 */ /* 0x000fe20001800000 */
[----:B------:R-:W1:Y:S01]  /*04c0*/  F2F.F64.F32 R6, R3 ;  /* 0x0000000300067310 */ /* 0x000e620000201800 */
[----:B------:R-:W-:Y:S02]  /*04d0*/  FSEL R9, R16, 1.875, P3 ;  /* 0x3ff0000010097808 */ /* 0x000fe40001800000 */
[----:B------:R-:W-:Y:S01]  /*04e0*/  MOV R0, 0x520 ;  /* 0x0000052000007802 */ /* 0x000fe20000000f00 */
[----:B-1----:R-:W-:Y:S02]  /*04f0*/  IMAD.MOV.U32 R24, RZ, RZ, R6 ;  /* 0x000000ffff187224 */ /* 0x002fe400078e0006 */
[----:B0-----:R-:W-:-:S07]  /*0500*/  IMAD.MOV.U32 R25, RZ, RZ, R7 ;  /* 0x000000ffff197224 */ /* 0x001fce00078e0007 */
[----:B------:R-:W-:Y:S05]  /*0510*/  CALL.REL.NOINC `($_Z25ineffectiveMonteCarloCallPyP17curandStateXORWOWi$__internal_accurate_pow) ;  /* 0x0000000000847944 */ /* 0x000fea0003c00000 */
[----:B------:R-:W-:Y:S05]  /*0520*/  BSYNC.RECONVERGENT B0 ;  /* 0x0000000000007941 */ /* 0x000fea0003800200 */
.L_x_13:
[----:B------:R-:W-:Y:S01]  /*0530*/  DADD R6, R6, 2 ;  /* 0x4000000006067429 */ /* 0x000fe20000000000 */
[C---:B------:R-:W-:Y:S01]  /*0540*/  FSETP.NEU.AND P2, PT, R3.reuse, +INF , PT ;  /* 0x7f8000000300780b */ /* 0x040fe20003f4d000 */
[----:B------:R-:W-:Y:S01]  /*0550*/  BSSY.RECONVERGENT B0, `(.L_x_14) ;  /* 0x000001b000007945 */ /* 0x000fe20003800200 */
[----:B------:R-:W-:-:S04]  /*0560*/  FSETP.NEU.AND P3, PT, R3, RZ, PT ;  /* 0x000000ff0300720b */ /* 0x000fc80003f6d000 */
[----:B------:R-:W-:-:S03]  /*0570*/  FSEL R16, R16, RZ, P3 ;  /* 0x000000ff10107208 */ /* 0x000fc60001800000 */
[----:B------:R-:W-:Y:S02]  /*0580*/  LOP3.LUT R6, R7, 0x7ff00000, RZ, 0xc0, !PT ;  /* 0x7ff0000007067812 */ /* 0x000fe400078ec0ff */
[----:B------:R-:W-:Y:S02]  /*0590*/  FSEL R7, R10, RZ, P3 ;  /* 0x000000ff0a077208 */ /* 0x000fe40001800000 */
[----:B------:R-:W-:Y:S02]  /*05a0*/  ISETP.NE.AND P1, PT, R6, 0x7ff00000, PT ;  /* 0x7ff000000600780c */ /* 0x000fe40003f25270 */
[----:B------:R-:W-:Y:S02]  /*05b0*/  FSETP.NEU.AND P3, PT, R3, 1, PT ;  /* 0x3f8000000300780b */ /* 0x000fe40003f6d000 */
[----:B------:R-:W-:Y:S02]  /*05c0*/  @!P2 FSEL R7, R7, RZ, P1 ;  /* 0x000000ff0707a208 */ /* 0x000fe40000800000 */
[----:B------:R-:W-:-:S02]  /*05d0*/  @!P2 FSEL R16, R16, +QNAN , P1 ;  /* 0x7ff000001010a808 */ /* 0x000fc40000800000 */
[----:B------:R-:W-:Y:S02]  /*05e0*/  FSEL R6, R7, RZ, P3 ;  /* 0x000000ff07067208 */ /* 0x000fe40001800000 */
[----:B------:R-:W-:-:S06]  /*05f0*/  FSEL R7, R16, 1.875, P3 ;  /* 0x3ff0000010077808 */ /* 0x000fcc0001800000 */
[----:B------:R-:W-:-:S08]  /*0600*/  DADD R8, R8, R6 ;  /* 0x0000000008087229 */ /* 0x000fd00000000006 */
[----:B------:R-:W-:-:S14]  /*0610*/  DSETP.GTU.AND P1, PT, R8, 1, PT ;  /* 0x3ff000000800742a */ /* 0x000fdc0003f2c000 */
[----:B------:R-:W-:Y:S05]  /*0620*/  @P1 BRA `(.L_x_15) ;  /* 0x0000000000341947 */ /* 0x000fea0003800000 */
[----:B------:R-:W0:Y:S01]  /*0630*/  S2R R0, SR_LANEID ;  /* 0x0000000000007919 */ /* 0x000e220000000000 */
[----:B------:R-:W1:Y:S01]  /*0640*/  LDC.64 R6, c[0x0][0x380] ;  /* 0x0000e000ff067b82 */ /* 0x000e620000000a00 */
[----:B------:R-:W-:Y:S02]  /*0650*/  VOTEU.ANY UR4, UPT, PT ;  /* 0x0000000000047886 */ /* 0x000fe400038e0100 */
[----:B------:R-:W-:Y:S02]  /*0660*/  UPOPC UR6, UR4 ;  /* 0x00000004000672bf */ /* 0x000fe40008000000 */
[----:B------:R-:W-:Y:S02]  /*0670*/  UFLO.U32 UR5, UR4 ;  /* 0x00000004000572bd */ /* 0x000fe400080e0000 */
[----:B------:R-:W-:Y:S01]  /*0680*/  UIMAD.WIDE.U32 UR6, UR6, 0x1, URZ ;  /* 0x00000001060678a5 */ /* 0x000fe2000f8e00ff */
[----:B------:R-:W-:-:S03]  /*0690*/  UMOV UR4, URZ ;  /* 0x000000ff00047c82 */ /* 0x000fc60008000000 */
[----:B------:R-:W-:Y:S02]  /*06a0*/  UIADD3 UR4, UPT, UPT, UR7, UR4, URZ ;  /* 0x0000000407047290 */ /* 0x000fe4000fffe0ff */
[----:B------:R-:W-:Y:S02]  /*06b0*/  IMAD.U32 R9, RZ, RZ, UR7 ;  /* 0x00000007ff097e24 */ /* 0x000fe4000f8e00ff */
[----:B------:R-:W-:Y:S02]  /*06c0*/  IMAD.U32 R8, RZ, RZ, UR6 ;  /* 0x00000006ff087e24 */ /* 0x000fe4000f8e00ff */
[----:B------:R-:W-:Y:S01]  /*06d0*/  IMAD.U32 R9, RZ, RZ, UR4 ;  /* 0x00000004ff097e24 */ /* 0x000fe2000f8e00ff */
[----:B0-----:R-:W-:-:S13]  /*06e0*/  ISETP.EQ.U32.AND P1, PT, R0, UR5, PT ;  /* 0x0000000500007c0c */ /* 0x001fda000bf22070 */
[----:B-1----:R0:W-:Y:S02]  /*06f0*/  @P1 REDG.E.ADD.64.STRONG.GPU desc[UR8][R6.64], R8 ;  /* 0x000000080600198e */ /* 0x0021e4000c12e508 */
.L_x_15:
[----:B------:R-:W-:Y:S05]  /*0700*/  BSYNC.RECONVERGENT B0 ;  /* 0x0000000000007941 */ /* 0x000fea0003800200 */
.L_x_14:
[----:B------:R-:W-:Y:S05]  /*0710*/  @P0 BRA `(.L_x_16) ;  /* 0xfffffff8006c0947 */ /* 0x000fea000383ffff */
[----:B------:R-:W-:Y:S05]  /*0720*/  EXIT ;  /* 0x000000000000794d */ /* 0x000fea0003800000 */
        .type           $_Z25ineffectiveMonteCarloCallPyP17curandStateXORWOWi$__internal_accurate_pow,@function
        .size           $_Z25ineffectiveMonteCarloCallPyP17curandStateXORWOWi$__internal_accurate_pow,(.L_x_37 - $_Z25ineffectiveMonteCarloCallPyP17curandStateXORWOWi$__internal_accurate_pow)
$_Z25ineffectiveMonteCarloCallPyP17curandStateXORWOWi$__internal_accurate_pow:
[----:B------:R-:W-:Y:S01]  /*0730*/  ISETP.GT.U32.AND P1, PT, R25, 0xfffff, PT ;  /* 0x000fffff1900780c */ /* 0x000fe20003f24070 */
[----:B------:R-:W-:Y:S01]  /*0740*/  IMAD.MOV.U32 R12, RZ, RZ, R25 ;  /* 0x000000ffff0c7224 */ /* 0x000fe200078e0019 */
[----:B------:R-:W-:Y:S01]  /*0750*/  MOV R14, R24 ;  /* 0x00000018000e7202 */ /* 0x000fe20000000f00 */
[----:B------:R-:W-:Y:S01]  /*0760*/  IMAD.MOV.U32 R18, RZ, RZ, RZ ;  /* 0x000000ffff127224 */ /* 0x000fe200078e00ff */
[----:B------:R-:W-:Y:S01]  /*0770*/  UMOV UR4, 0x7d2cafe2 ;  /* 0x7d2cafe200047882 */ /* 0x000fe20000000000 */
[----:B------:R-:W-:Y:S01]  /*0780*/  IMAD.MOV.U32 R16, RZ, RZ, 0x41ad3b5a ;  /* 0x41ad3b5aff107424 */ /* 0x000fe200078e00ff */
[----:B------:R-:W-:Y:S01]  /*0790*/  UMOV UR5, 0x3eb0f5ff ;  /* 0x3eb0f5ff00057882 */ /* 0x000fe20000000000 */
[----:B------:R-:W-:Y:S01]  /*07a0*/  IMAD.MOV.U32 R17, RZ, RZ, 0x3ed0f5d2 ;  /* 0x3ed0f5d2ff117424 */ /* 0x000fe200078e00ff */
[----:B------:R-:W-:Y:S01]  /*07b0*/  UMOV UR6, 0x3b39803f ;  /* 0x3b39803f00067882 */ /* 0x000fe20000000000 */
[----:B------:R-:W-:-:S04]  /*07c0*/  UMOV UR7, 0x3c7abc9e ;  /* 0x3c7abc9e00077882 */ /* 0x000fc80000000000 */
[----:B------:R-:W-:-:S10]  /*07d0*/  @!P1 DMUL R10, R24, 1.80143985094819840000e+16 ;  /* 0x43500000180a9828 */ /* 0x000fd40000000000 */
[----:B------:R-:W-:Y:S02]  /*07e0*/  @!P1 IMAD.MOV.U32 R12, RZ, RZ, R11 ;  /* 0x000000ffff0c9224 */ /* 0x000fe400078e000b */
[----:B------:R-:W-:Y:S01]  /*07f0*/  @!P1 IMAD.MOV.U32 R14, RZ, RZ, R10 ;  /* 0x000000ffff0e9224 */ /* 0x000fe200078e000a */
[----:B------:R-:W-:Y:S02]  /*0800*/  SHF.R.U32.HI R10, RZ, 0x14, R25 ;  /* 0x00000014ff0a7819 */ /* 0x000fe40000011619 */
[----:B------:R-:W-:Y:S02]  /*0810*/  LOP3.LUT R12, R12, 0x800fffff, RZ, 0xc0, !PT ;  /* 0x800fffff0c0c7812 */ /* 0x000fe400078ec0ff */
[----:B------:R-:W-:Y:S02]  /*0820*/  @!P1 LEA.HI R10, R11, 0xffffffca, RZ, 0xc ;  /* 0xffffffca0b0a9811 */ /* 0x000fe400078f60ff */
[----:B------:R-:W-:-:S03]  /*0830*/  LOP3.LUT R15, R12, 0x3ff00000, RZ, 0xfc, !PT ;  /* 0x3ff000000c0f7812 */ /* 0x000fc600078efcff */
[----:B------:R-:W-:Y:S01]  /*0840*/  VIADD R11, R10, 0xfffffc01 ;  /* 0xfffffc010a0b7836 */ /* 0x000fe20000000000 */
[----:B------:R-:W-:-:S13]  /*0850*/  ISETP.GE.U32.AND P2, PT, R15, 0x3ff6a09f, PT ;  /* 0x3ff6a09f0f00780c */ /* 0x000fda0003f46070 */
[----:B------:R-:W-:Y:S02]  /*0860*/  @P2 VIADD R13, R15, 0xfff00000 ;  /* 0xfff000000f0d2836 */ /* 0x000fe40000000000 */
[----:B------:R-:W-:Y:S02]  /*0870*/  @P2 VIADD R11, R10, 0xfffffc02 ;  /* 0xfffffc020a0b2836 */ /* 0x000fe40000000000 */
[----:B------:R-:W-:-:S06]  /*0880*/  @P2 IMAD.MOV.U32 R15, RZ, RZ, R13 ;  /* 0x000000ffff0f2224 */ /* 0x000fcc00078e000d */
[C---:B------:R-:W-:Y:S02]  /*0890*/  DADD R20, R14.reuse, 1 ;  /* 0x3ff000000e147429 */ /* 0x040fe40000000000 */
[----:B------:R-:W-:-:S04]  /*08a0*/  DADD R14, R14, -1 ;  /* 0xbff000000e0e7429 */ /* 0x000fc80000000000 */
        /* <DEDUP_REMOVED lines=30> */
[----:B------:R-:W-:Y:S02]  /*0a90*/  VIADD R25, R17, 0x100000 ;  /* 0x0010000011197836 */ /* 0x000fe40000000000 */
[----:B------:R-:W-:Y:S01]  /*0aa0*/  IMAD.MOV.U32 R24, RZ, RZ, R16 ;  /* 0x000000ffff187224 */ /* 0x000fe200078e0010 */
[----:B------:R-:W-:-:S08]  /*0ab0*/  DFMA R14, R26, R22, UR4 ;  /* 0x000000041a0e7e2b */ /* 0x000fd00008000016 */
[----:B------:R-:W-:Y:S01]  /*0ac0*/  DADD R20, -R14, UR4 ;  /* 0x000000040e147e29 */ /* 0x000fe20008000100 */
[----:B------:R-:W-:Y:S01]  /*0ad0*/  UMOV UR4, 0xb9e7b0 ;  /* 0x00b9e7b000047882 */ /* 0x000fe20000000000 */
[----:B------:R-:W-:-:S06]  /*0ae0*/  UMOV UR5, 0x3c46a4cb ;  /* 0x3c46a4cb00057882 */ /* 0x000fcc0000000000 */
[----:B------:R-:W-:Y:S02]  /*0af0*/  DFMA R20, R26, R22, R20 ;  /* 0x000000161a14722b */ /* 0x000fe40000000014 */
[C---:B------:R-:W-:Y:S02]  /*0b00*/  DFMA R22, R12.reuse, R12, -R18 ;  /* 0x0000000c0c16722b */ /* 0x040fe40000000812 */
[----:B------:R-:W-:-:S04]  /*0b10*/  DMUL R26, R12, R18 ;  /* 0x000000120c1a7228 */ /* 0x000fc80000000000 */
[----:B------:R-:W-:Y:S01]  /*0b20*/  DADD R20, R20, -UR4 ;  /* 0x8000000414147e29 */ /* 0x000fe20008000000 */
[----:B------:R-:W-:Y:S01]  /*0b30*/  UMOV UR4, 0x80000000 ;  /* 0x8000000000047882 */ /* 0x000fe20000000000 */
[C---:B------:R-:W-:Y:S01]  /*0b40*/  DFMA R24, R12.reuse, R24, R22 ;  /* 0x000000180c18722b */ /* 0x040fe20000000016 */
[----:B------:R-:W-:Y:S01]  /*0b50*/  UMOV UR5, 0x43300000 ;  /* 0x4330000000057882 */ /* 0x000fe20000000000 */
[----:B------:R-:W-:-:S08]  /*0b60*/  DFMA R22, R12, R18, -R26 ;  /* 0x000000120c16722b */ /* 0x000fd0000000081a */
        /* <DEDUP_REMOVED lines=28> */
[----:B------:R-:W-:-:S08]  /*0d30*/  DADD R18, R20, -R18 ;  /* 0x0000000014127229 */ /* 0x000fd00000000812 */
[----:B------:R-:W-:-:S08]  /*0d40*/  DFMA R18, R12, UR6, R18 ;  /* 0x000000060c127c2b */ /* 0x000fd00008000012 */
[----:B------:R-:W-:-:S08]  /*0d50*/  DADD R12, R10, R18 ;  /* 0x000000000a0c7229 */ /* 0x000fd00000000012 */
[----:B------:R-:W-:Y:S02]  /*0d60*/  DADD R10, R10, -R12 ;  /* 0x000000000a0a7229 */ /* 0x000fe4000000080c */
[----:B------:R-:W-:-:S06]  /*0d70*/  DMUL R16, R12, 2 ;  /* 0x400000000c107828 */ /* 0x000fcc0000000000 */
[----:B------:R-:W-:Y:S02]  /*0d80*/  DADD R18, R18, R10 ;  /* 0x0000000012127229 */ /* 0x000fe4000000000a */
[----:B------:R-:W-:Y:S01]  /*0d90*/  DFMA R12, R12, 2, -R16 ;  /* 0x400000000c0c782b */ /* 0x000fe20000000810 */
[----:B------:R-:W-:Y:S01]  /*0da0*/  MOV R10, 0x652b82fe ;  /* 0x652b82fe000a7802 */ /* 0x000fe20000000f00 */
[----:B------:R-:W-:-:S06]  /*0db0*/  IMAD.MOV.U32 R11, RZ, RZ, 0x3ff71547 ;  /* 0x3ff71547ff0b7424 */ /* 0x000fcc00078e00ff */
        /* <DEDUP_REMOVED lines=53> */
[----:B------:R-:W-:-:S03]  /*1110*/  @!P2 IMAD R15, R11, 0x100000, R15 ;  /* 0x001000000b0fa824 */ /* 0x000fc600078e020f */
[----:B------:R-:W-:Y:S01]  /*1120*/  @!P2 LEA R11, R10, 0x3ff00000, 0x14 ;  /* 0x3ff000000a0ba811 */ /* 0x000fe200078ea0ff */
[----:B------:R-:W-:-:S06]  /*1130*/  @!P2 IMAD.MOV.U32 R10, RZ, RZ, RZ ;  /* 0x000000ffff0aa224 */ /* 0x000fcc00078e00ff */
[----:B------:R-:W-:-:S11]  /*1140*/  @!P2 DMUL R16, R14, R10 ;  /* 0x0000000a0e10a228 */ /* 0x000fd60000000000 */
.L_x_17:
[----:B------:R-:W-:Y:S01]  /*1150*/  DFMA R18, R18, R16, R16 ;  /* 0x000000101212722b */ /* 0x000fe20000000010 */
[----:B------:R-:W-:Y:S01]  /*1160*/  IMAD.MOV.U32 R12, RZ, RZ, R0 ;  /* 0x000000ffff0c7224 */ /* 0x000fe200078e0000 */
[----:B------:R-:W-:Y:S01]  /*1170*/  DSETP.NEU.AND P1, PT, |R16|, +INF , PT ;  /* 0x7ff000001000742a */ /* 0x000fe20003f2d200 */
[----:B------:R-:W-:-:S07]  /*1180*/  IMAD.MOV.U32 R13, RZ, RZ, 0x0 ;  /* 0x00000000ff0d7424 */ /* 0x000fce00078e00ff */
[----:B------:R-:W-:Y:S02]  /*1190*/  FSEL R10, R16, R18, !P1 ;  /* 0x00000012100a7208 */ /* 0x000fe40004800000 */
[----:B------:R-:W-:Y:S01]  /*11a0*/  FSEL R16, R17, R19, !P1 ;  /* 0x0000001311107208 */ /* 0x000fe20004800000 */
[----:B------:R-:W-:Y:S06]  /*11b0*/  RET.REL.NODEC R12 `(_Z25ineffectiveMonteCarloCallPyP17curandStateXORWOWi) ;  /* 0xffffffec0c907950 */ /* 0x000fec0003c3ffff */
.L_x_18:
        /* <DEDUP_REMOVED lines=12> */
.L_x_37:


//--------------------- .text._Z9setStatesP17curandStateXORWOWxl --------------------------
	.section	.text._Z9setStatesP17curandStateXORWOWxl,"ax",@progbits
	.align	128
        .global         _Z9setStatesP17curandStateXORWOWxl
        .type           _Z9setStatesP17curandStateXORWOWxl,@function
        .size           _Z9setStatesP17curandStateXORWOWxl,(.L_x_40 - _Z9setStatesP17curandStateXORWOWxl)
        .other          _Z9setStatesP17curandStateXORWOWxl,@"STO_CUDA_ENTRY STV_DEFAULT"
_Z9setStatesP17curandStateXORWOWxl:
.text._Z9setStatesP17curandStateXORWOWxl:
[----:B------:R-:W-:Y:S01]  /*0000*/  LDC R1, c[0x0][0x37c] ;  /* 0x0000df00ff017b82 */ /* 0x000fe20000000800 */
[----:B------:R-:W0:Y:S07]  /*0010*/  S2R R11, SR_TID.X ;  /* 0x00000000000b7919 */ /* 0x000e2e0000002100 */
[----:B------:R-:W0:Y:S01]  /*0020*/  S2UR UR4, SR_CTAID.X ;  /* 0x00000000000479c3 */ /* 0x000e220000002500 */
[----:B------:R-:W-:Y:S07]  /*0030*/  BSSY.RECONVERGENT B0, `(.L_x_19) ;  /* 0x00000e8000007945 */ /* 0x000fee0003800200 */
[----:B------:R-:W0:Y:S08]  /*0040*/  LDC R0, c[0x0][0x360] ;  /* 0x0000d800ff007b82 */ /* 0x000e300000000800 */
[----:B------:R-:W1:Y:S08]  /*0050*/  LDC.64 R4, c[0x0][0x390] ;  /* 0x0000e400ff047b82 */ /* 0x000e700000000a00 */
[----:B------:R-:W2:Y:S01]  /*0060*/  LDC.64 R2, c[0x0][0x380] ;  /* 0x0000e000ff027b82 */ /* 0x000ea20000000a00 */
[----:B0-----:R-:W-:Y:S01]  /*0070*/  IMAD R11, R0, UR4, R11 ;  /* 0x00000004000b7c24 */ /* 0x001fe2000f8e020b */
[----:B------:R-:W0:Y:S03]  /*0080*/  LDCU.64 UR4, c[0x0][0x358] ;  /* 0x00006b00ff0477ac */ /* 0x000e260008000a00 */
[----:B------:R-:W-:Y:S01]  /*0090*/  IMAD.SHL.U32 R11, R11, 0x2, RZ ;  /* 0x000000020b0b7824 */ /* 0x000fe200078e00ff */
[----:B-1----:R-:W-:-:S02]  /*00a0*/  LOP3.LUT R0, R4, 0xaad26b49, RZ, 0x3c, !PT ;  /* 0xaad26b4904007812 */ /* 0x002fc400078e3cff */
[----:B------:R-:W-:Y:S02]  /*00b0*/  LOP3.LUT R4, R5, 0xf7dcefdd, RZ, 0x3c, !PT ;  /* 0xf7dcefdd05047812 */ /* 0x000fe400078e3cff */
[C---:B------:R-:W-:Y:S01]  /*00c0*/  ISETP.NE.AND P0, PT, R11.reuse, RZ, PT ;  /* 0x000000ff0b00720c */ /* 0x040fe20003f05270 */
[----:B------:R-:W-:Y:S02]  /*00d0*/  IMAD R0, R0, 0x4182bed5, RZ ;  /* 0x4182bed500007824 */ /* 0x000fe400078e02ff */
[----:B------:R-:W-:Y:S02]  /*00e0*/  IMAD R5, R4, -0x658354e5, RZ ;  /* 0x9a7cab1b04057824 */ /* 0x000fe400078e02ff */
[----:B--2---:R-:W-:Y:S01]  /*00f0*/  IMAD.WIDE R2, R11, 0x30, R2 ;  /* 0x000000300b027825 */ /* 0x004fe200078e0202 */
[C---:B------:R-:W-:Y:S02]  /*0100*/  LOP3.LUT R8, R0.reuse, 0x159a55e5, RZ, 0x3c, !PT ;  /* 0x159a55e500087812 */ /* 0x040fe400078e3cff */
[C---:B------:R-:W-:Y:S01]  /*0110*/  IADD3 R6, PT, PT, R0.reuse, 0x64f0c9, R5 ;  /* 0x0064f0c900067810 */ /* 0x040fe20007ffe005 */
[C---:B------:R-:W-:Y:S01]  /*0120*/  VIADD R7, R0.reuse, 0x75bcd15 ;  /* 0x075bcd1500077836 */ /* 0x040fe20000000000 */
[C---:B------:R-:W-:Y:S01]  /*0130*/  LOP3.LUT R12, R5.reuse, 0x5491333, RZ, 0x3c, !PT ;  /* 0x05491333050c7812 */ /* 0x040fe200078e3cff */
[----:B------:R-:W-:Y:S01]  /*0140*/  VIADD R13, R0, 0x583f19 ;  /* 0x00583f19000d7836 */ /* 0x000fe20000000000 */
[----:B------:R-:W-:Y:S01]  /*0150*/  SHF.R.S32.HI R0, RZ, 0x1f, R11 ;  /* 0x0000001fff007819 */ /* 0x000fe2000001140b */
[----:B------:R-:W-:Y:S01]  /*0160*/  VIADD R9, R5, 0x1f123bb5 ;  /* 0x1f123bb505097836 */ /* 0x000fe20000000000 */
[----:B0-----:R0:W-:Y:S04]  /*0170*/  STG.E.64 desc[UR4][R2.64], R6 ;  /* 0x0000000602007986 */ /* 0x0011e8000c101b04 */
[----:B------:R0:W-:Y:S04]  /*0180*/  STG.E.64 desc[UR4][R2.64+0x8], R8 ;  /* 0x0000080802007986 */ /* 0x0001e8000c101b04 */
[----:B------:R0:W-:Y:S01]  /*0190*/  STG.E.64 desc[UR4][R2.64+0x10], R12 ;  /* 0x0000100c02007986 */ /* 0x0001e2000c101b04 */
[----:B------:R-:W-:Y:S05]  /*01a0*/  @!P0 BRA `(.L_x_20) ;  /* 0x0000000c00408947 */ /* 0x000fea0003800000 */
[----:B------:R-:W-:Y:S02]  /*01b0*/  IMAD.MOV.U32 R10, RZ, RZ, RZ ;  /* 0x000000ffff0a7224 */ /* 0x000fe400078e00ff */
[----:B------:R-:W-:Y:S02]  /*01c0*/  IMAD.MOV.U32 R14, RZ, RZ, R11 ;  /* 0x000000ffff0e7224 */ /* 0x000fe400078e000b */
[----:B------:R-:W-:-:S07]  /*01d0*/  IMAD.MOV.U32 R15, RZ, RZ, R0 ;  /* 0x000000ffff0f7224 */ /* 0x000fce00078e0000 */
.L_x_26:
[----:B------:R-:W-:Y:S01]  /*01e0*/  LOP3.LUT R16, R14, 0x3, RZ, 0xc0, !PT ;  /* 0x000000030e107812 */ /* 0x000fe200078ec0ff */
[----:B------:R-:W-:Y:S03]  /*01f0*/  BSSY.RECONVERGENT B1, `(.L_x_21) ;  /* 0x00000c5000017945 */ /* 0x000fe60003800200 */
[----:B------:R-:W-:-:S04]  /*0200*/  ISETP.NE.U32.AND P0, PT, R16, RZ, PT ;  /* 0x000000ff1000720c */ /* 0x000fc80003f05070 */
[----:B------:R-:W-:-:S13]  /*0210*/  ISETP.NE.AND.EX P0, PT, RZ, RZ, PT, P0 ;  /* 0x000000ffff00720c */ /* 0x000fda0003f05300 */
[----:B-1----:R-:W-:Y:S05]  /*0220*/  @!P0 BRA `(.L_x_22) ;  /* 0x0000000c00048947 */ /* 0x002fea0003800000 */
[----:B0-----:R-:W0:Y:S01]  /*0230*/  LDC.64 R8, c[0x4][RZ] ;  /* 0x01000000ff087b82 */ /* 0x001e220000000a00 */
[----:B------:R-:W-:Y:S02]  /*0240*/  IMAD.MOV.U32 R17, RZ, RZ, RZ ;  /* 0x000000ffff117224 */ /* 0x000fe400078e00ff */
[----:B0-----:R-:W-:-:S07]  /*0250*/  IMAD.WIDE.U32 R8, R10, 0xc80, R8 ;  /* 0x00000c800a087825 */ /* 0x001fce00078e0008 */
.L_x_25:
[----:B-1----:R-:W-:Y:S01]  /*0260*/  IMAD.MOV.U32 R19, RZ, RZ, RZ ;  /* 0x000000ffff137224 */ /* 0x002fe200078e00ff */
[----:B------:R-:W-:Y:S01]  /*0270*/  CS2R R6, SRZ ;  /* 0x0000000000067805 */ /* 0x000fe2000001ff00 */
[----:B------:R-:W-:Y:S01]  /*0280*/  IMAD.MOV.U32 R21, RZ, RZ, RZ ;  /* 0x000000ffff157224 */ /* 0x000fe200078e00ff */
[----:B------:R-:W-:-:S07]  /*0290*/  CS2R R4, SRZ ;  /* 0x0000000000047805 */ /* 0x000fce000001ff00 */
.L_x_24:
[----:B------:R-:W-:-:S05]  /*02a0*/  IMAD.WIDE.U32 R12, R21, 0x4, R2 ;  /* 0x00000004150c7825 */ /* 0x000fca00078e0002 */
[----:B------:R0:W5:Y:S01]  /*02b0*/  LDG.E R18, desc[UR4][R12.64+0x4] ;  /* 0x000004040c127981 */ /* 0x000162000c1e1900 */
[----:B------:R-:W-:Y:S02]  /*02c0*/  IMAD.SHL.U32 R20, R21, 0x20, RZ ;  /* 0x0000002015147824 */ /* 0x000fe400078e00ff */
[----:B------:R-:W-:-:S07]  /*02d0*/  IMAD.MOV.U32 R23, RZ, RZ, RZ ;  /* 0x000000ffff177224 */ /* 0x000fce00078e00ff */
.L_x_23:
[----:B-----5:R-:W-:Y:S01]  /*02e0*/  SHF.R.U32.HI R24, RZ, R23, R18 ;  /* 0x00000017ff187219 */ /* 0x020fe20000011612 */
[----:B0-----:R-:W-:-:S03]  /*02f0*/  IMAD.IADD R12, R20, 0x1, R23 ;  /* 0x00000001140c7824 */ /* 0x001fc600078e0217 */
[----:B------:R-:W-:-:S04]  /*0300*/  LOP3.LUT R13, R24, 0x1, RZ, 0xc0, !PT ;  /* 0x00000001180d7812 */ /* 0x000fc800078ec0ff */
[----:B------:R-:W-:Y:S01]  /*0310*/  ISETP.NE.U32.AND P0, PT, R13, 0x1, PT ;  /* 0x000000010d00780c */ /* 0x000fe20003f05070 */
[----:B------:R-:W-:-:S03]  /*0320*/  IMAD R13, R12, 0x5, RZ ;  /* 0x000000050c0d7824 */ /* 0x000fc600078e02ff */
[----:B------:R-:W-:Y:S01]  /*0330*/  R2P PR, R24, 0x7e ;  /* 0x0000007e18007804 */ /* 0x000fe20000000000 */
[----:B------:R-:W-:-:S08]  /*0340*/  IMAD.WIDE.U32 R12, R13, 0x4, R8 ;  /* 0x000000040d0c7825 */ /* 0x000fd000078e0008 */
[----:B------:R-:W2:Y:S04]  /*0350*/  @!P0 LDG.E R26, desc[UR4][R12.64+0x10] ;  /* 0x000010040c1a8981 */ /* 0x000ea8000c1e1900 */
[----:B------:R-:W3:Y:S04]  /*0360*/  @P1 LDG.E R28, desc[UR4][R12.64+0x24] ;  /* 0x000024040c1c1981 */ /* 0x000ee8000c1e1900 */
[----:B------:R-:W4:Y:S04]  /*0370*/  @!P0 LDG.E R22, desc[UR4][R12.64] ;  /* 0x000000040c168981 */ /* 0x000f28000c1e1900 */
[----:B------:R-:W4:Y:S04]  /*0380*/  @P2 LDG.E R25, desc[UR4][R12.64+0x38] ;  /* 0x000038040c192981 */ /* 0x000f28000c1e1900 */
[----:B------:R-:W4:Y:S01]  /*0390*/  @P1 LDG.E R27, desc[UR4][R12.64+0x20] ;  /* 0x000020040c1b1981 */ /* 0x000f22000c1e1900 */
[----:B--2---:R-:W-:-:S03]  /*03a0*/  @!P0 LOP3.LUT R7, R7, R26, RZ, 0x3c, !PT ;  /* 0x0000001a07078212 */ /* 0x004fc600078e3cff */
[----:B------:R-:W2:Y:S01]  /*03b0*/  @P3 LDG.E R26, desc[UR4][R12.64+0x4c] ;  /* 0x00004c040c1a3981 */ /* 0x000ea2000c1e1900 */
[----:B---3--:R-:W-:-:S03]  /*03c0*/  @P1 LOP3.LUT R7, R7, R28, RZ, 0x3c, !PT ;  /* 0x0000001c07071212 */ /* 0x008fc600078e3cff */
[----:B------:R-:W3:Y:S01]  /*03d0*/  @P4 LDG.E R28, desc[UR4][R12.64+0x60] ;  /* 0x000060040c1c4981 */ /* 0x000ee2000c1e1900 */
[----:B----4-:R-:W-:-:S03]  /*03e0*/  @!P0 LOP3.LUT R19, R19, R22, RZ, 0x3c, !PT ;  /* 0x0000001613138212 */ /* 0x010fc600078e3cff */
[----:B------:R-:W4:Y:S01]  /*03f0*/  @!P0 LDG.E R22, desc[UR4][R12.64+0x8] ;  /* 0x000008040c168981 */ /* 0x000f22000c1e1900 */
[----:B------:R-:W-:-:S03]  /*0400*/  @P2 LOP3.LUT R7, R7, R25, RZ, 0x3c, !PT ;  /* 0x0000001907072212 */ /* 0x000fc600078e3cff */
[----:B------:R-:W3:Y:S01]  /*0410*/  @!P0 LDG.E R25, desc[UR4][R12.64+0x4] ;  /* 0x000004040c198981 */ /* 0x000ee2000c1e1900 */
[----:B--2---:R-:W-:-:S03]  /*0420*/  @P3 LOP3.LUT R7, R7, R26, RZ, 0x3c, !PT ;  /* 0x0000001a07073212 */ /* 0x004fc600078e3cff */
[----:B------:R-:W2:Y:S01]  /*0430*/  @P5 LDG.E R26, desc[UR4][R12.64+0x74] ;  /* 0x000074040c1a5981 */ /* 0x000ea2000c1e1900 */
[----:B----4-:R-:W-:-:S03]  /*0440*/  @!P0 LOP3.LUT R5, R5, R22, RZ, 0x3c, !PT ;  /* 0x0000001605058212 */ /* 0x010fc600078e3cff */
[----:B------:R-:W4:Y:S01]  /*0450*/  @P1 LDG.E R22, desc[UR4][R12.64+0x14] ;  /* 0x000014040c161981 */ /* 0x000f22000c1e1900 */
[----:B---3--:R-:W-:-:S03]  /*0460*/  @!P0 LOP3.LUT R4, R4, R25, RZ, 0x3c, !PT ;  /* 0x0000001904048212 */ /* 0x008fc600078e3cff */
[----:B------:R-:W3:Y:S01]  /*0470*/  @!P0 LDG.E R25, desc[UR4][R12.64+0xc] ;  /* 0x00000c040c198981 */ /* 0x000ee2000c1e1900 */
[----:B------:R-:W-:-:S03]  /*0480*/  @P4 LOP3.LUT R7, R7, R28, RZ, 0x3c, !PT ;  /* 0x0000001c07074212 */ /* 0x000fc600078e3cff */
[----:B------:R-:W3:Y:S01]  /*0490*/  @P6 LDG.E R28, desc[UR4][R12.64+0x88] ;  /* 0x000088040c1c6981 */ /* 0x000ee2000c1e1900 */
[----:B--2---:R-:W-:-:S03]  /*04a0*/  @P5 LOP3.LUT R7, R7, R26, RZ, 0x3c, !PT ;  /* 0x0000001a07075212 */ /* 0x004fc600078e3cff */
[----:B------:R-:W2:Y:S01]  /*04b0*/  @P2 LDG.E R26, desc[UR4][R12.64+0x28] ;  /* 0x000028040c1a2981 */ /* 0x000ea2000c1e1900 */
[----:B----4-:R-:W-:-:S03]  /*04c0*/  @P1 LOP3.LUT R19, R19, R22, RZ, 0x3c, !PT ;  /* 0x0000001613131212 */ /* 0x010fc600078e3cff */
[----:B------:R-:W4:Y:S01]  /*04d0*/  @P1 LDG.E R22, desc[UR4][R12.64+0x1c] ;  /* 0x00001c040c161981 */ /* 0x000f22000c1e1900 */
[----:B---3--:R-:W-:-:S03]  /*04e0*/  @!P0 LOP3.LUT R6, R6, R25, RZ, 0x3c, !PT ;  /* 0x0000001906068212 */ /* 0x008fc600078e3cff */
[----:B------:R-:W3:Y:S01]  /*04f0*/  @P1 LDG.E R25, desc[UR4][R12.64+0x18] ;  /* 0x000018040c191981 */ /* 0x000ee2000c1e1900 */
[----:B------:R-:W-:-:S03]  /*0500*/  @P1 LOP3.LUT R6, R6, R27, RZ, 0x3c, !PT ;  /* 0x0000001b06061212 */ /* 0x000fc600078e3cff */
[----:B------:R-:W3:Y:S01]  /*0510*/  @P2 LDG.E R27, desc[UR4][R12.64+0x34] ;  /* 0x000034040c1b2981 */ /* 0x000ee2000c1e1900 */
[----:B--2---:R-:W-:-:S03]  /*0520*/  @P2 LOP3.LUT R19, R19, R26, RZ, 0x3c, !PT ;  /* 0x0000001a13132212 */ /* 0x004fc600078e3cff */
[----:B------:R-:W2:Y:S01]  /*0530*/  @P3 LDG.E R26, desc[UR4][R12.64+0x3c] ;  /* 0x00003c040c1a3981 */ /* 0x000ea2000c1e1900 */
[----:B----4-:R-:W-:-:S03]  /*0540*/  @P1 LOP3.LUT R5, R5, R22, RZ, 0x3c, !PT ;  /* 0x0000001605051212 */ /* 0x010fc600078e3cff */
[----:B------:R-:W4:Y:S01]  /*0550*/  @P2 LDG.E R22, desc[UR4][R12.64+0x30] ;  /* 0x000030040c162981 */ /* 0x000f22000c1e1900 */
[----:B---3--:R-:W-:-:S03]  /*0560*/  @P1 LOP3.LUT R4, R4, R25, RZ, 0x3c, !PT ;  /* 0x0000001904041212 */ /* 0x008fc600078e3cff */
        /* <DEDUP_REMOVED lines=25> */
[----:B------:R-:W-:Y:S02]  /*0700*/  LOP3.LUT P0, RZ, R24, 0x80, RZ, 0xc0, !PT ;  /* 0x0000008018ff7812 */ /* 0x000fe4000780c0ff */
[----:B------:R-:W-:Y:S02]  /*0710*/  @P5 LOP3.LUT R6, R6, R27, RZ, 0x3c, !PT ;  /* 0x0000001b06065212 */ /* 0x000fe400078e3cff */
[----:B------:R-:W3:Y:S01]  /*0720*/  @P6 LDG.E R27, desc[UR4][R12.64+0x84] ;  /* 0x000084040c1b6981 */ /* 0x000ee2000c1e1900 */
[----:B--2---:R-:W-:-:S08]  /*0730*/  @P6 LOP3.LUT R19, R19, R26, RZ, 0x3c, !PT ;  /* 0x0000001a13136212 */ /* 0x004fd000078e3cff */
        /* <DEDUP_REMOVED lines=13> */
[----:B------:R-:W-:Y:S02]  /*0810*/  @P6 LOP3.LUT R7, R7, R28, RZ, 0x3c, !PT ;  /* 0x0000001c07076212 */ /* 0x000fe400078e3cff */
[----:B------:R-:W-:Y:S02]  /*0820*/  @P0 LOP3.LUT R6, R6, R27, RZ, 0x3c, !PT ;  /* 0x0000001b06060212 */ /* 0x000fe400078e3cff */
[----:B--2---:R-:W-:Y:S02]  /*0830*/  @P0 LOP3.LUT R7, R7, R26, RZ, 0x3c, !PT ;  /* 0x0000001a07070212 */ /* 0x004fe400078e3cff */
[----:B----4-:R-:W-:Y:S02]  /*0840*/  @P0 LOP3.LUT R5, R5, R22, RZ, 0x3c, !PT ;  /* 0x0000001605050212 */ /* 0x010fe400078e3cff */
[----:B---3--:R-:W-:Y:S02]  /*0850*/  @P0 LOP3.LUT R4, R4, R25, RZ, 0x3c, !PT ;  /* 0x0000001904040212 */ /* 0x008fe400078e3cff */
[----:B------:R-:W-:-:S13]  /*0860*/  R2P PR, R24.B1, 0x7f ;  /* 0x0000007f18007804 */ /* 0x000fda0000001000 */
[----:B------:R-:W2:Y:S04]  /*0870*/  @P0 LDG.E R25, desc[UR4][R12.64+0xa4] ;  /* 0x0000a4040c190981 */ /* 0x000ea8000c1e1900 */
[----:B------:R-:W3:Y:S04]  /*0880*/  @P0 LDG.E R22, desc[UR4][R12.64+0xa0] ;  /* 0x0000a0040c160981 */ /* 0x000ee8000c1e1900 */
[----:B------:R-:W4:Y:S04]  /*0890*/  @P0 LDG.E R26, desc[UR4][R12.64+0xa8] ;  /* 0x0000a8040c1a0981 */ /* 0x000f28000c1e1900 */
[----:B------:R-:W4:Y:S01]  /*08a0*/  @P1 LDG.E R27, desc[UR4][R12.64+0xb8] ;  /* 0x0000b8040c1b1981 */ /* 0x000f22000c1e1900 */
[----:B--2---:R-:W-:-:S03]  /*08b0*/  @P0 LOP3.LUT R4, R4, R25, RZ, 0x3c, !PT ;  /* 0x0000001904040212 */ /* 0x004fc600078e3cff */
[----:B------:R-:W2:Y:S01]  /*08c0*/  @P0 LDG.E R25, desc[UR4][R12.64+0xac] ;  /* 0x0000ac040c190981 */ /* 0x000ea2000c1e1900 */
[----:B---3--:R-:W-:-:S03]  /*08d0*/  @P0 LOP3.LUT R19, R19, R22, RZ, 0x3c, !PT ;  /* 0x0000001613130212 */ /* 0x008fc600078e3cff */
[----:B------:R-:W3:Y:S01]  /*08e0*/  @P0 LDG.E R22, desc[UR4][R12.64+0xb0] ;  /* 0x0000b0040c160981 */ /* 0x000ee2000c1e1900 */
[----:B----4-:R-:W-:-:S03]  /*08f0*/  @P0 LOP3.LUT R5, R5, R26, RZ, 0x3c, !PT ;  /* 0x0000001a05050212 */ /* 0x010fc600078e3cff */
[----:B------:R-:W4:Y:S01]  /*0900*/  @P1 LDG.E R26, desc[UR4][R12.64+0xb4] ;  /* 0x0000b4040c1a1981 */ /* 0x000f22000c1e1900 */
[----:B--2---:R-:W-:-:S03]  /*0910*/  @P0 LOP3.LUT R6, R6, R25, RZ, 0x3c, !PT ;  /* 0x0000001906060212 */ /* 0x004fc600078e3cff */
[----:B------:R-:W2:Y:S01]  /*0920*/  @P1 LDG.E R25, desc[UR4][R12.64+0xc0] ;  /* 0x0000c0040c191981 */ /* 0x000ea2000c1e1900 */
[----:B---3--:R-:W-:Y:S02]  /*0930*/  @P0 LOP3.LUT R7, R7, R22, RZ, 0x3c, !PT ;  /* 0x0000001607070212 */ /* 0x008fe400078e3cff */
[----:B------:R-:W-:Y:S01]  /*0940*/  LOP3.LUT P0, RZ, R24, 0x8000, RZ, 0xc0, !PT ;  /* 0x0000800018ff7812 */ /* 0x000fe2000780c0ff */
[----:B------:R-:W3:Y:S04]  /*0950*/  @P1 LDG.E R22, desc[UR4][R12.64+0xbc] ;  /* 0x0000bc040c161981 */ /* 0x000ee8000c1e1900 */
[----:B------:R-:W3:Y:S01]  /*0960*/  @P1 LDG.E R24, desc[UR4][R12.64+0xc4] ;  /* 0x0000c4040c181981 */ /* 0x000ee2000c1e1900 */
[----:B----4-:R-:W-:-:S03]  /*0970*/  @P1 LOP3.LUT R19, R19, R26, RZ, 0x3c, !PT ;  /* 0x0000001a13131212 */ /* 0x010fc600078e3cff */
[----:B------:R-:W4:Y:S01]  /*0980*/  @P2 LDG.E R26, desc[UR4][R12.64+0xc8] ;  /* 0x0000c8040c1a2981 */ /* 0x000f22000c1e1900 */
[----:B------:R-:W-:-:S03]  /*0990*/  @P1 LOP3.LUT R4, R4, R27, RZ, 0x3c, !PT ;  /* 0x0000001b04041212 */ /* 0x000fc600078e3cff */
[----:B------:R-:W4:Y:S04]  /*09a0*/  @P2 LDG.E R27, desc[UR4][R12.64+0xd4] ;  /* 0x0000d4040c1b2981 */ /* 0x000f28000c1e1900 */
[----:B------:R-:W4:Y:S01]  /*09b0*/  @P0 LDG.E R29, desc[UR4][R12.64+0x138] ;  /* 0x000138040c1d0981 */ /* 0x000f22000c1e1900 */
[----:B--2---:R-:W-:-:S03]  /*09c0*/  @P1 LOP3.LUT R6, R6, R25, RZ, 0x3c, !PT ;  /* 0x0000001906061212 */ /* 0x004fc600078e3cff */
[----:B------:R-:W2:Y:S01]  /*09d0*/  @P2 LDG.E R25, desc[UR4][R12.64+0xcc] ;  /* 0x0000cc040c192981 */ /* 0x000ea2000c1e1900 */
[----:B---3--:R-:W-:-:S03]  /*09e0*/  @P1 LOP3.LUT R5, R5, R22, RZ, 0x3c, !PT ;  /* 0x0000001605051212 */ /* 0x008fc600078e3cff */
[----:B------:R-:W3:Y:S01]  /*09f0*/  @P2 LDG.E R22, desc[UR4][R12.64+0xd0] ;  /* 0x0000d0040c162981 */ /* 0x000ee2000c1e1900 */
[----:B------:R-:W-:-:S03]  /*0a00*/  @P1 LOP3.LUT R7, R7, R24, RZ, 0x3c, !PT ;  /* 0x0000001807071212 */ /* 0x000fc600078e3cff */
[----:B------:R-:W3:Y:S01]  /*0a10*/  @P3 LDG.E R24, desc[UR4][R12.64+0xdc] ;  /* 0x0000dc040c183981 */ /* 0x000ee2000c1e1900 */
[----:B----4-:R-:W-:-:S03]  /*0a20*/  @P2 LOP3.LUT R19, R19, R26, RZ, 0x3c, !PT ;  /* 0x0000001a13132212 */ /* 0x010fc600078e3cff */
[----:B------:R-:W4:Y:S01]  /*0a30*/  @P4 LDG.E R26, desc[UR4][R12.64+0xf0] ;  /* 0x0000f0040c1a4981 */ /* 0x000f22000c1e1900 */
[----:B--2---:R-:W-:-:S03]  /*0a40*/  @P2 LOP3.LUT R4, R4, R25, RZ, 0x3c, !PT ;  /* 0x0000001904042212 */ /* 0x004fc600078e3cff */
[----:B------:R-:W2:Y:S01]  /*0a50*/  @P3 LDG.E R25, desc[UR4][R12.64+0xe0] ;  /* 0x0000e0040c193981 */ /* 0x000ea2000c1e1900 */
[----:B---3--:R-:W-:-:S03]  /*0a60*/  @P2 LOP3.LUT R5, R5, R22, RZ, 0x3c, !PT ;  /* 0x0000001605052212 */ /* 0x008fc600078e3cff */
[----:B------:R-:W3:Y:S01]  /*0a70*/  @P2 LDG.E R22, desc[UR4][R12.64+0xd8] ;  /* 0x0000d8040c162981 */ /* 0x000ee2000c1e1900 */
[----:B------:R-:W-:-:S03]  /*0a80*/  @P3 LOP3.LUT R19, R19, R24, RZ, 0x3c, !PT ;  /* 0x0000001813133212 */ /* 0x000fc600078e3cff */
[----:B------:R-:W4:Y:S01]  /*0a90*/  @P3 LDG.E R24, desc[UR4][R12.64+0xe4] ;  /* 0x0000e4040c183981 */ /* 0x000f22000c1e1900 */
[----:B--2---:R-:W-:-:S03]  /*0aa0*/  @P3 LOP3.LUT R4, R4, R25, RZ, 0x3c, !PT ;  /* 0x0000001904043212 */ /* 0x004fc600078e3cff */
[----:B------:R-:W2:Y:S01]  /*0ab0*/  @P3 LDG.E R25, desc[UR4][R12.64+0xe8] ;  /* 0x0000e8040c193981 */ /* 0x000ea2000c1e1900 */
[----:B---3--:R-:W-:-:S03]  /*0ac0*/  @P2 LOP3.LUT R7, R7, R22, RZ, 0x3c, !PT ;  /* 0x0000001607072212 */ /* 0x008fc600078e3cff */
[----:B------:R-:W3:Y:S01]  /*0ad0*/  @P3 LDG.E R22, desc[UR4][R12.64+0xec] ;  /* 0x0000ec040c163981 */ /* 0x000ee2000c1e1900 */
[----:B----4-:R-:W-:-:S03]  /*0ae0*/  @P3 LOP3.LUT R5, R5, R24, RZ, 0x3c, !PT ;  /* 0x0000001805053212 */ /* 0x010fc600078e3cff */
[----:B------:R-:W4:Y:S01]  /*0af0*/  @P5 LDG.E R24, desc[UR4][R12.64+0x104] ;  /* 0x000104040c185981 */ /* 0x000f22000c1e1900 */
[----:B------:R-:W-:Y:S02]  /*0b00*/  @P2 LOP3.LUT R6, R6, R27, RZ, 0x3c, !PT ;  /* 0x0000001b06062212 */ /* 0x000fe400078e3cff */
[----:B------:R-:W-:Y:S01]  /*0b10*/  @P4 LOP3.LUT R19, R19, R26, RZ, 0x3c, !PT ;  /* 0x0000001a13134212 */ /* 0x000fe200078e3cff */
        /* <DEDUP_REMOVED lines=10> */
[----:B---3--:R-:W-:-:S03]  /*0bc0*/  @P4 LOP3.LUT R5, R5, R22, RZ, 0x3c, !PT ;  /* 0x0000001605054212 */ /* 0x008fc600078e3cff */
[----:B------:R-:W3:Y:S01]  /*0bd0*/  @P5 LDG.E R22, desc[UR4][R12.64+0x10c] ;  /* 0x00010c040c165981 */ /* 0x000ee2000c1e1900 */
[----:B----4-:R-:W-:-:S03]  /*0be0*/  @P4 LOP3.LUT R7, R7, R24, RZ, 0x3c, !PT ;  /* 0x0000001807074212 */ /* 0x010fc600078e3cff */
[----:B------:R-:W4:Y:S01]  /*0bf0*/  @P5 LDG.E R24, desc[UR4][R12.64+0x114] ;  /* 0x000114040c185981 */ /* 0x000f22000c1e1900 */
        /* <DEDUP_REMOVED lines=18> */
[----:B------:R-:W-:-:S05]  /*0d20*/  VIADD R23, R23, 0x10 ;  /* 0x0000001017177836 */ /* 0x000fca0000000000 */
[----:B------:R-:W-:Y:S02]  /*0d30*/  ISETP.NE.AND P1, PT, R23, 0x20, PT ;  /* 0x000000201700780c */ /* 0x000fe40003f25270 */
[----:B------:R-:W-:Y:S02]  /*0d40*/  @P0 LOP3.LUT R19, R19, R26, RZ, 0x3c, !PT ;  /* 0x0000001a13130212 */ /* 0x000fe400078e3cff */
[----:B------:R-:W-:Y:S02]  /*0d50*/  @P0 LOP3.LUT R4, R4, R27, RZ, 0x3c, !PT ;  /* 0x0000001b04040212 */ /* 0x000fe400078e3cff */
[----:B--2---:R-:W-:-:S04]  /*0d60*/  @P6 LOP3.LUT R6, R6, R25, RZ, 0x3c, !PT ;  /* 0x0000001906066212 */ /* 0x004fc800078e3cff */
[----:B------:R-:W-:Y:S02]  /*0d70*/  @P0 LOP3.LUT R6, R6, R29, RZ, 0x3c, !PT ;  /* 0x0000001d06060212 */ /* 0x000fe400078e3cff */
[----:B---3--:R-:W-:Y:S02]  /*0d80*/  @P0 LOP3.LUT R5, R5, R22, RZ, 0x3c, !PT ;  /* 0x0000001605050212 */ /* 0x008fe400078e3cff */
[----:B----4-:R-:W-:Y:S01]  /*0d90*/  @P0 LOP3.LUT R7, R7, R24, RZ, 0x3c, !PT ;  /* 0x0000001807070212 */ /* 0x010fe200078e3cff */
[----:B------:R-:W-:Y:S06]  /*0da0*/  @P1 BRA `(.L_x_23) ;  /* 0xfffffff4004c1947 */ /* 0x000fec000383ffff */
[----:B------:R-:W-:-:S05]  /*0db0*/  VIADD R21, R21, 0x1 ;  /* 0x0000000115157836 */ /* 0x000fca0000000000 */
[----:B------:R-:W-:-:S13]  /*0dc0*/  ISETP.NE.AND P0, PT, R21, 0x5, PT ;  /* 0x000000051500780c */ /* 0x000fda0003f05270 */
[----:B------:R-:W-:Y:S05]  /*0dd0*/  @P0 BRA `(.L_x_24) ;  /* 0xfffffff400300947 */ /* 0x000fea000383ffff */
[----:B------:R1:W-:Y:S01]  /*0de0*/  STG.E.64 desc[UR4][R2.64+0x8], R4 ;  /* 0x0000080402007986 */ /* 0x0003e2000c101b04 */
[----:B------:R-:W-:-:S03]  /*0df0*/  VIADD R17, R17, 0x1 ;  /* 0x0000000111117836 */ /* 0x000fc60000000000 */
[----:B------:R1:W-:Y:S02]  /*0e00*/  STG.E.64 desc[UR4][R2.64+0x10], R6 ;  /* 0x0000100602007986 */ /* 0x0003e4000c101b04 */
[----:B------:R-:W-:Y:S02]  /*0e10*/  ISETP.GE.U32.AND P0, PT, R17, R16, PT ;  /* 0x000000101100720c */ /* 0x000fe40003f06070 */
[----:B------:R1:W-:Y:S11]  /*0e20*/  STG.E desc[UR4][R2.64+0x4], R19 ;  /* 0x0000041302007986 */ /* 0x0003f6000c101904 */
[----:B------:R-:W-:Y:S05]  /*0e30*/  @!P0 BRA `(.L_x_25) ;  /* 0xfffffff400088947 */ /* 0x000fea000383ffff */
.L_x_22:
[----:B------:R-:W-:Y:S05]  /*0e40*/  BSYNC.RECONVERGENT B1 ;  /* 0x0000000000017941 */ /* 0x000fea0003800200 */
.L_x_21:
[----:B------:R-:W-:Y:S01]  /*0e50*/  ISETP.GT.U32.AND P0, PT, R14, 0x3, PT ;  /* 0x000000030e00780c */ /* 0x000fe20003f04070 */
[----:B------:R-:W-:Y:S01]  /*0e60*/  VIADD R10, R10, 0x1 ;  /* 0x000000010a0a7836 */ /* 0x000fe20000000000 */
[--C-:B------:R-:W-:Y:S02]  /*0e70*/  SHF.R.U64 R14, R14, 0x2, R15.reuse ;  /* 0x000000020e0e7819 */ /* 0x100fe4000000120f */
[----:B------:R-:W-:Y:S02]  /*0e80*/  ISETP.GT.U32.AND.EX P0, PT, R15, RZ, PT, P0 ;  /* 0x000000ff0f00720c */ /* 0x000fe40003f04100 */
[----:B------:R-:W-:-:S11]  /*0e90*/  SHF.R.U32.HI R15, RZ, 0x2, R15 ;  /* 0x00000002ff0f7819 */ /* 0x000fd6000001160f */
[----:B------:R-:W-:Y:S05]  /*0ea0*/  @P0 BRA `(.L_x_26) ;  /* 0xfffffff000cc0947 */ /* 0x000fea000383ffff */
.L_x_20:
[----:B------:R-:W-:Y:S05]  /*0eb0*/  BSYNC.RECONVERGENT B0 ;  /* 0x0000000000007941 */ /* 0x000fea0003800200 */
.L_x_19:
[----:B-1----:R-:W1:Y:S01]  /*0ec0*/  LDC.64 R4, c[0x0][0x390] ;  /* 0x0000e400ff047b82 */ /* 0x002e620000000a00 */
[----:B------:R2:W-:Y:S01]  /*0ed0*/  STG.E.64 desc[UR4][R2.64+0x18], RZ ;  /* 0x000018ff02007986 */ /* 0x0005e2000c101b04 */
[----:B0-----:R-:W-:Y:S01]  /*0ee0*/  IADD3 R12, P1, PT, R2, 0x30, RZ ;  /* 0x00000030020c7810 */ /* 0x001fe20007f3e0ff */
[----:B------:R-:W-:Y:S02]  /*0ef0*/  BSSY.RECONVERGENT B0, `(.L_x_27) ;  /* 0x00000e3000007945 */ /* 0x000fe40003800200 */
[----:B------:R2:W-:Y:S02]  /*0f00*/  STG.E desc[UR4][R2.64+0x20], RZ ;  /* 0x000020ff02007986 */ /* 0x0005e4000c101904 */
[----:B------:R-:W-:Y:S02]  /*0f10*/  IMAD.X R13, RZ, RZ, R3, P1 ;  /* 0x000000ffff0d7224 */ /* 0x000fe400008e0603 */
[----:B------:R2:W-:Y:S01]  /*0f20*/  STG.E.64 desc[UR4][R2.64+0x28], RZ ;  /* 0x000028ff02007986 */ /* 0x0005e2000c101b04 */
[----:B-1----:R-:W-:-:S04]  /*0f30*/  IADD3 R4, P0, PT, R4, 0x1, RZ ;  /* 0x0000000104047810 */ /* 0x002fc80007f1e0ff */
[----:B------:R-:W-:Y:S01]  /*0f40*/  LOP3.LUT R4, R4, 0xaad26b49, RZ, 0x3c, !PT ;  /* 0xaad26b4904047812 */ /* 0x000fe200078e3cff */
[----:B------:R-:W-:Y:S01]  /*0f50*/  IMAD.X R5, RZ, RZ, R5, P0 ;  /* 0x000000ffff057224 */ /* 0x000fe200000e0605 */
[----:B------:R-:W-:-:S03]  /*0f60*/  ISETP.NE.AND P0, PT, R11, RZ, PT ;  /* 0x000000ff0b00720c */ /* 0x000fc60003f05270 */
[----:B------:R-:W-:Y:S01]  /*0f70*/  IMAD R4, R4, 0x4182bed5, RZ ;  /* 0x4182bed504047824 */ /* 0x000fe200078e02ff */
[----:B------:R-:W-:-:S03]  /*0f80*/  LOP3.LUT R5, R5, 0xf7dcefdd, RZ, 0x3c, !PT ;  /* 0xf7dcefdd05057812 */ /* 0x000fc600078e3cff */
[C---:B------:R-:W-:Y:S01]  /*0f90*/  VIADD R7, R4.reuse, 0x75bcd15 ;  /* 0x075bcd1504077836 */ /* 0x040fe20000000000 */
[C---:B------:R-:W-:Y:S01]  /*0fa0*/  LOP3.LUT R8, R4.reuse, 0x159a55e5, RZ, 0x3c, !PT ;  /* 0x159a55e504087812 */ /* 0x040fe200078e3cff */
[----:B------:R-:W-:Y:S02]  /*0fb0*/  IMAD R5, R5, -0x658354e5, RZ ;  /* 0x9a7cab1b05057824 */ /* 0x000fe400078e02ff */
[C---:B------:R-:W-:Y:S02]  /*0fc0*/  VIADD R15, R4.reuse, 0x583f19 ;  /* 0x00583f19040f7836 */ /* 0x040fe40000000000 */
[C---:B------:R-:W-:Y:S01]  /*0fd0*/  VIADD R9, R5.reuse, 0x1f123bb5 ;  /* 0x1f123bb505097836 */ /* 0x040fe20000000000 */
[----:B------:R-:W-:Y:S02]  /*0fe0*/  IADD3 R6, PT, PT, R4, 0x64f0c9, R5 ;  /* 0x0064f0c904067810 */ /* 0x000fe40007ffe005 */
[----:B------:R-:W-:Y:S02]  /*0ff0*/  LOP3.LUT R14, R5, 0x5491333, RZ, 0x3c, !PT ;  /* 0x05491333050e7812 */ /* 0x000fe400078e3cff */
[----:B------:R2:W-:Y:S04]  /*1000*/  STG.E.64 desc[UR4][R2.64+0x38], R8 ;  /* 0x0000380802007986 */ /* 0x0005e8000c101b04 */
[----:B------:R2:W-:Y:S04]  /*1010*/  STG.E.64 desc[UR4][R2.64+0x30], R6 ;  /* 0x0000300602007986 */ /* 0x0005e8000c101b04 */
[----:B------:R2:W-:Y:S01]  /*1020*/  STG.E.64 desc[UR4][R2.64+0x40], R14 ;  /* 0x0000400e02007986 */ /* 0x0005e2000c101b04 */
[----:B------:R-:W-:Y:S05]  /*1030*/  @!P0 BRA `(.L_x_28) ;  /* 0x0000000c00388947 */ /* 0x000fea0003800000 */
[----:B------:R-:W-:-:S07]  /*1040*/  IMAD.MOV.U32 R10, RZ, RZ, RZ ;  /* 0x000000ffff0a7224 */ /* 0x000fce00078e00ff */
.L_x_34:
[----:B------:R-:W-:Y:S01]  /*1050*/  LOP3.LUT R16, R11, 0x3, RZ, 0xc0, !PT ;  /* 0x000000030b107812 */ /* 0x000fe200078ec0ff */
[----:B------:R-:W-:Y:S03]  /*1060*/  BSSY.RECONVERGENT B1, `(.L_x_29) ;  /* 0x00000c5000017945 */ /* 0x000fe60003800200 */
[----:B------:R-:W-:-:S04]  /*1070*/  ISETP.NE.U32.AND P0, PT, R16, RZ, PT ;  /* 0x000000ff1000720c */ /* 0x000fc80003f05070 */
[----:B------:R-:W-:-:S13]  /*1080*/  ISETP.NE.AND.EX P0, PT, RZ, RZ, PT, P0 ;  /* 0x000000ffff00720c */ /* 0x000fda0003f05300 */
[----:B0-----:R-:W-:Y:S05]  /*1090*/  @!P0 BRA `(.L_x_30) ;  /* 0x0000000c00048947 */ /* 0x001fea0003800000 */
[----:B--2---:R-:W0:Y:S01]  /*10a0*/  LDC.64 R8, c[0x4][RZ] ;  /* 0x01000000ff087b82 */ /* 0x004e220000000a00 */
[----:B------:R-:W-:Y:S02]  /*10b0*/  IMAD.MOV.U32 R17, RZ, RZ, RZ ;  /* 0x000000ffff117224 */ /* 0x000fe400078e00ff */
[----:B0-----:R-:W-:-:S07]  /*10c0*/  IMAD.WIDE.U32 R8, R10, 0xc80, R8 ;  /* 0x00000c800a087825 */ /* 0x001fce00078e0008 */
.L_x_33:
[----:B0-----:R-:W-:Y:S01]  /*10d0*/  IMAD.MOV.U32 R19, RZ, RZ, RZ ;  /* 0x000000ffff137224 */ /* 0x001fe200078e00ff */
[----:B------:R-:W-:Y:S01]  /*10e0*/  CS2R R6, SRZ ;  /* 0x0000000000067805 */ /* 0x000fe2000001ff00 */
[----:B------:R-:W-:Y:S01]  /*10f0*/  IMAD.MOV.U32 R21, RZ, RZ, RZ ;  /* 0x000000ffff157224 */ /* 0x000fe200078e00ff */
[----:B------:R-:W-:-:S07]  /*1100*/  CS2R R4, SRZ ;  /* 0x0000000000047805 */ /* 0x000fce000001ff00 */
.L_x_32:
[----:B------:R-:W-:-:S05]  /*1110*/  IMAD.WIDE.U32 R14, R21, 0x4, R12 ;  /* 0x00000004150e7825 */ /* 0x000fca00078e000c */
[----:B------:R0:W5:Y:S01]  /*1120*/  LDG.E R18, desc[UR4][R14.64+0x4] ;  /* 0x000004040e127981 */ /* 0x000162000c1e1900 */
[----:B------:R-:W-:Y:S02]  /*1130*/  IMAD.SHL.U32 R20, R21, 0x20, RZ ;  /* 0x0000002015147824 */ /* 0x000fe400078e00ff */
[----:B------:R-:W-:-:S07]  /*1140*/  IMAD.MOV.U32 R23, RZ, RZ, RZ ;  /* 0x000000ffff177224 */ /* 0x000fce00078e00ff */
.L_x_31:
        /* <DEDUP_REMOVED lines=182> */
.L_x_30:
[----:B------:R-:W-:Y:S05]  /*1cb0*/  BSYNC.RECONVERGENT B1 ;  /* 0x0000000000017941 */ /* 0x000fea0003800200 */
.L_x_29:
[C---:B------:R-:W-:Y:S01]  /*1cc0*/  ISETP.GT.U32.AND P0, PT, R11.reuse, 0x3, PT ;  /* 0x000000030b00780c */ /* 0x040fe20003f04070 */
[----:B------:R-:W-:Y:S01]  /*1cd0*/  VIADD R10, R10, 0x1 ;  /* 0x000000010a0a7836 */ /* 0x000fe20000000000 */
[--C-:B------:R-:W-:Y:S02]  /*1ce0*/  SHF.R.U64 R11, R11, 0x2, R0.reuse ;  /* 0x000000020b0b7819 */ /* 0x100fe40000001200 */
[----:B------:R-:W-:Y:S02]  /*1cf0*/  ISETP.GT.U32.AND.EX P0, PT, R0, RZ, PT, P0 ;  /* 0x000000ff0000720c */ /* 0x000fe40003f04100 */
[----:B------:R-:W-:-:S11]  /*1d00*/  SHF.R.U32.HI R0, RZ, 0x2, R0 ;  /* 0x00000002ff007819 */ /* 0x000fd60000011600 */
[----:B------:R-:W-:Y:S05]  /*1d10*/  @P0 BRA `(.L_x_34) ;  /* 0xfffffff000cc0947 */ /* 0x000fea000383ffff */
.L_x_28:
[----:B------:R-:W-:Y:S05]  /*1d20*/  BSYNC.RECONVERGENT B0 ;  /* 0x0000000000007941 */ /* 0x000fea0003800200 */
.L_x_27:
[----:B------:R-:W-:Y:S04]  /*1d30*/  STG.E.64 desc[UR4][R2.64+0x48], RZ ;  /* 0x000048ff02007986 */ /* 0x000fe8000c101b04 */
[----:B------:R-:W-:Y:S04]  /*1d40*/  STG.E desc[UR4][R2.64+0x50], RZ ;  /* 0x000050ff02007986 */ /* 0x000fe8000c101904 */
[----:B------:R-:W-:Y:S01]  /*1d50*/  STG.E.64 desc[UR4][R2.64+0x58], RZ ;  /* 0x000058ff02007986 */ /* 0x000fe2000c101b04 */
[----:B------:R-:W-:Y:S05]  /*1d60*/  EXIT ;  /* 0x000000000000794d */ /* 0x000fea0003800000 */
.L_x_35:
        /* <DEDUP_REMOVED lines=9> */
.L_x_40:


//--------------------- .nv.global.init           --------------------------
	.section	.nv.global.init,"aw",@progbits
	.align	4
.nv.global.init:
	.type		mrg32k3aM1SubSeq,@object
	.size		mrg32k3aM1SubSeq,(mrg32k3aM2SubSeq - mrg32k3aM1SubSeq)
mrg32k3aM1SubSeq:
        /*0000*/ 	.byte	0x0b, 0xcc, 0xee, 0x04, 0x73, 0x29, 0x8b, 0x6f, 0xf6, 0x53, 0x03, 0xf6, 0x23, 0xf6, 0xea, 0xda
        /* <DEDUP_REMOVED lines=125> */
	.type		mrg32k3aM2SubSeq,@object
	.size		mrg32k3aM2SubSeq,(mrg32k3aM1 - mrg32k3aM2SubSeq)
mrg32k3aM2SubSeq:
        /* <DEDUP_REMOVED lines=126> */
	.type		mrg32k3aM1,@object
	.size		mrg32k3aM1,(mrg32k3aM1Seq - mrg32k3aM1)
mrg32k3aM1:
        /* <DEDUP_REMOVED lines=144> */
	.type		mrg32k3aM1Seq,@object
	.size		mrg32k3aM1Seq,(mrg32k3aM2 - mrg32k3aM1Seq)
mrg32k3aM1Seq:
        /* <DEDUP_REMOVED lines=144> */
	.type		mrg32k3aM2,@object
	.size		mrg32k3aM2,(mrg32k3aM2Seq - mrg32k3aM2)
mrg32k3aM2:
        /* <DEDUP_REMOVED lines=144> */
	.type		mrg32k3aM2Seq,@object
	.size		mrg32k3aM2Seq,(precalc_xorwow_matrix - mrg32k3aM2Seq)
mrg32k3aM2Seq:
        /* <DEDUP_REMOVED lines=144> */
	.type		precalc_xorwow_matrix,@object
	.size		precalc_xorwow_matrix,(precalc_xorwow_offset_matrix - precalc_xorwow_matrix)
precalc_xorwow_matrix:
        /* <DEDUP_REMOVED lines=6400> */
	.type		precalc_xorwow_offset_matrix,@object
	.size		precalc_xorwow_offset_matrix,(.L_1 - precalc_xorwow_offset_matrix)
precalc_xorwow_offset_matrix:
        /* <DEDUP_REMOVED lines=6400> */
.L_1:


//--------------------- .nv.shared.reserved.0     --------------------------
	.section	.nv.shared.reserved.0,"aw",@nobits
	.weak		__nv_reservedSMEM_offset_0_alias
	.size		__nv_reservedSMEM_offset_0_alias, 0, 64
	.other		__nv_reservedSMEM_offset_0_alias,@"STO_CUDA_RESERVED_SHARED STV_DEFAULT"
__nv_reservedSMEM_offset_0_alias:
	.zero		0
	.zero		64


//--------------------- .nv.constant0._Z23effectiveMonteCarloCallPyP17curandStateXORWOWi --------------------------
	.section	.nv.constant0._Z23effectiveMonteCarloCallPyP17curandStateXORWOWi,"a",@progbits
	.sectionflags	@""
	.align	4
.nv.constant0._Z23effectiveMonteCarloCallPyP17curandStateXORWOWi:
	.zero		916


//--------------------- .nv.constant0._Z25ineffectiveMonteCarloCallPyP17curandStateXORWOWi --------------------------
	.section	.nv.constant0._Z25ineffectiveMonteCarloCallPyP17curandStateXORWOWi,"a",@progbits
	.sectionflags	@""
	.align	4
.nv.constant0._Z25ineffectiveMonteCarloCallPyP17curandStateXORWOWi:
	.zero		916


//--------------------- .nv.constant0._Z9setStatesP17curandStateXORWOWxl --------------------------
	.section	.nv.constant0._Z9setStatesP17curandStateXORWOWxl,"a",@progbits
	.sectionflags	@""
	.align	4
.nv.constant0._Z9setStatesP17curandStateXORWOWxl:
	.zero		920


//--------------------- SYMBOLS --------------------------

	.type		.nv.reservedSmem.offset0,@object
	.size		.nv.reservedSmem.offset0,0x4
